	.target	sm_100a

	.elftype	@"ET_EXEC"


//--------------------- .note.nv.tkinfo           --------------------------
	.section	.note.nv.tkinfo,"",@"SHT_NOTE"
	.sectionflags	@"SHF_NOTE_NV_TKINFO"
	.tkinfo
        /*0018*/ 	.word	0x00000002
        /*0030*/ 	.string	""
        /*0030*/ 	.string	"ptxas"
        /*0030*/ 	.string	"Cuda compilation tools, release 13.0, V13.0.88"
        /*0030*/ 	.string	"Build cuda_13.0.r13.0/compiler.36424714_0"
        /*0030*/ 	.string	"-arch sm_100a -m 64 "



//--------------------- .note.nv.cuinfo           --------------------------
	.section	.note.nv.cuinfo,"",@"SHT_NOTE"
	.sectionflags	@"SHF_NOTE_NV_CUINFO"
        /*0018*/ 	.short	0x0002
        /*001a*/ 	.short	0x0064
        /*001c*/ 	.short	0x0082
	.zero		2


//--------------------- .nv.info                  --------------------------
	.section	.nv.info,"",@"SHT_CUDA_INFO"
	.align	4


	//----- nvinfo : EIATTR_REGCOUNT
	.align		4
        /*0000*/ 	.byte	0x04, 0x2f
        /*0002*/ 	.short	(.L_19 - .L_18)
	.align		4
.L_18:
        /*0004*/ 	.word	index@(_ZN7cutlass13device_kernelINS_4gemm6kernel13GemmUniversalIN4cute5tupleIJiiiiEEENS1_10collective13CollectiveMmaINS1_35MainloopSm100TmaUmmaWarpSpecializedILi36ELi2ELi4ENS5_IJNS4_1CILi1EEESB_SB_EEEEENS5_IJNSA_ILi64EEENSA_ILi32EEESF_EEENS_6half_tENS5_IJlSB_lEEESH_SI_NS4_8TiledMMAINS4_8MMA_AtomIJNS4_20SM100_MMA_F16BF16_SSISH_SH_fLi64ELi32ELNS4_4UMMA5MajorE0ELSN_0ELNSM_7ScaleInE0ELSO_0EEEEEENS4_6LayoutISC_NS5_IJNSA_ILi0EEESS_SS_EEEEENS5_IJNS4_10UnderscoreESV_SV_EEEEENS4_13SM90_TMA_LOADENS4_14ComposedLayoutINS4_7SwizzleILi2ELi4ELi3EEENS4_18smem_ptr_flag_bitsILi16EEENSR_INS5_IJNSA_ILi8EEESF_EEENS5_IJSF_SB_EEEEEEEvNS4_8identityESY_S18_vS19_EENS_8epilogue10collective18CollectiveEpilogueINS1B_23Sm100TmaWarpSpecializedILi2ELi1ELi16ELb1ELb0EEEJSG_NS5_IJNSR_ISE_SB_EENSR_ISF_SB_EEEEESH_SI_SH_SI_NS1B_6fusion15FusionCallbacksIS1F_NS1J_17LinearCombinationISH_fSH_fLNS_15FloatRoundStyleE2EEESG_S1I_JEEENS4_5SM1004TMEM4LOAD26SM100_TMEM_LOAD_16dp256b4xESY_S18_NS4_17SM75_U32x4_LDSM_NENS4_14SM90_TMA_STOREES18_NS4_17SM90_U32x4_STSM_NENS4_39AutoVectorizingCopyWithAssumedAlignmentILi128EEEEEEvvEEEEvNT_6ParamsE)
        /*0008*/ 	.word	0x0000005e


	//----- nvinfo : EIATTR_FRAME_SIZE
	.align		4
.L_19:
        /*000c*/ 	.byte	0x04, 0x11
        /*000e*/ 	.short	(.L_21 - .L_20)
	.align		4
.L_20:
        /*0010*/ 	.word	index@($__internal_2_$__cuda_sm10x_tcgen05_guardrail_trap_unallocated_columns_being_dealloced)
        /*0014*/ 	.word	0x00000000


	//----- nvinfo : EIATTR_FRAME_SIZE
	.align		4
.L_21:
        /*0018*/ 	.byte	0x04, 0x11
        /*001a*/ 	.short	(.L_23 - .L_22)
	.align		4
.L_22:
        /*001c*/ 	.word	index@($__internal_1_$__cuda_sm10x_tcgen05_guardrail_trap_phase_invalid_during_alloc)
        /*0020*/ 	.word	0x00000000


	//----- nvinfo : EIATTR_FRAME_SIZE
	.align		4
.L_23:
        /*0024*/ 	.byte	0x04, 0x11
        /*0026*/ 	.short	(.L_25 - .L_24)
	.align		4
.L_24:
        /*0028*/ 	.word	index@($__internal_0_$__cuda_sm10x_tcgen05_guardrail_trap_col_being_dealloced_not_returned_by_alloc)
        /*002c*/ 	.word	0x00000000


	//----- nvinfo : EIATTR_FRAME_SIZE
	.align		4
.L_25:
        /*0030*/ 	.byte	0x04, 0x11
        /*0032*/ 	.short	(.L_27 - .L_26)
	.align		4
.L_26:
        /*0034*/ 	.word	index@(_ZN7cutlass13device_kernelINS_4gemm6kernel13GemmUniversalIN4cute5tupleIJiiiiEEENS1_10collective13CollectiveMmaINS1_35MainloopSm100TmaUmmaWarpSpecializedILi36ELi2ELi4ENS5_IJNS4_1CILi1EEESB_SB_EEEEENS5_IJNSA_ILi64EEENSA_ILi32EEESF_EEENS_6half_tENS5_IJlSB_lEEESH_SI_NS4_8TiledMMAINS4_8MMA_AtomIJNS4_20SM100_MMA_F16BF16_SSISH_SH_fLi64ELi32ELNS4_4UMMA5MajorE0ELSN_0ELNSM_7ScaleInE0ELSO_0EEEEEENS4_6LayoutISC_NS5_IJNSA_ILi0EEESS_SS_EEEEENS5_IJNS4_10UnderscoreESV_SV_EEEEENS4_13SM90_TMA_LOADENS4_14ComposedLayoutINS4_7SwizzleILi2ELi4ELi3EEENS4_18smem_ptr_flag_bitsILi16EEENSR_INS5_IJNSA_ILi8EEESF_EEENS5_IJSF_SB_EEEEEEEvNS4_8identityESY_S18_vS19_EENS_8epilogue10collective18CollectiveEpilogueINS1B_23Sm100TmaWarpSpecializedILi2ELi1ELi16ELb1ELb0EEEJSG_NS5_IJNSR_ISE_SB_EENSR_ISF_SB_EEEEESH_SI_SH_SI_NS1B_6fusion15FusionCallbacksIS1F_NS1J_17LinearCombinationISH_fSH_fLNS_15FloatRoundStyleE2EEESG_S1I_JEEENS4_5SM1004TMEM4LOAD26SM100_TMEM_LOAD_16dp256b4xESY_S18_NS4_17SM75_U32x4_LDSM_NENS4_14SM90_TMA_STOREES18_NS4_17SM90_U32x4_STSM_NENS4_39AutoVectorizingCopyWithAssumedAlignmentILi128EEEEEEvvEEEEvNT_6ParamsE)
        /*0038*/ 	.word	0x00000000


	//----- nvinfo : EIATTR_MIN_STACK_SIZE
	.align		4
.L_27:
        /*003c*/ 	.byte	0x04, 0x12
        /*003e*/ 	.short	(.L_29 - .L_28)
	.align		4
.L_28:
        /*0040*/ 	.word	index@(_ZN7cutlass13device_kernelINS_4gemm6kernel13GemmUniversalIN4cute5tupleIJiiiiEEENS1_10collective13CollectiveMmaINS1_35MainloopSm100TmaUmmaWarpSpecializedILi36ELi2ELi4ENS5_IJNS4_1CILi1EEESB_SB_EEEEENS5_IJNSA_ILi64EEENSA_ILi32EEESF_EEENS_6half_tENS5_IJlSB_lEEESH_SI_NS4_8TiledMMAINS4_8MMA_AtomIJNS4_20SM100_MMA_F16BF16_SSISH_SH_fLi64ELi32ELNS4_4UMMA5MajorE0ELSN_0ELNSM_7ScaleInE0ELSO_0EEEEEENS4_6LayoutISC_NS5_IJNSA_ILi0EEESS_SS_EEEEENS5_IJNS4_10UnderscoreESV_SV_EEEEENS4_13SM90_TMA_LOADENS4_14ComposedLayoutINS4_7SwizzleILi2ELi4ELi3EEENS4_18smem_ptr_flag_bitsILi16EEENSR_INS5_IJNSA_ILi8EEESF_EEENS5_IJSF_SB_EEEEEEEvNS4_8identityESY_S18_vS19_EENS_8epilogue10collective18CollectiveEpilogueINS1B_23Sm100TmaWarpSpecializedILi2ELi1ELi16ELb1ELb0EEEJSG_NS5_IJNSR_ISE_SB_EENSR_ISF_SB_EEEEESH_SI_SH_SI_NS1B_6fusion15FusionCallbacksIS1F_NS1J_17LinearCombinationISH_fSH_fLNS_15FloatRoundStyleE2EEESG_S1I_JEEENS4_5SM1004TMEM4LOAD26SM100_TMEM_LOAD_16dp256b4xESY_S18_NS4_17SM75_U32x4_LDSM_NENS4_14SM90_TMA_STOREES18_NS4_17SM90_U32x4_STSM_NENS4_39AutoVectorizingCopyWithAssumedAlignmentILi128EEEEEEvvEEEEvNT_6ParamsE)
        /*0044*/ 	.word	0x00000000
.L_29:


//--------------------- .nv.compat                --------------------------
	.section	.nv.compat,"",@"SHT_CUDA_COMPAT_INFO"
	.align	4
        /*0000*/ 	.byte	0x02, 0x09, 0x01, 0x00, 0x02, 0x02, 0x02, 0x00, 0x02, 0x05, 0x05, 0x00, 0x03, 0x07, 0x01, 0x01
        /*0010*/ 	.byte	0x02, 0x03, 0x01, 0x00, 0x02, 0x06, 0x01, 0x00, 0x04, 0x0b, 0x08, 0x00, 0x09, 0x00, 0x00, 0x00
        /*0020*/ 	.byte	0x00, 0x00, 0x00, 0x00


//--------------------- .nv.info._ZN7cutlass13device_kernelINS_4gemm6kernel13GemmUniversalIN4cute5tupleIJiiiiEEENS1_10collective13CollectiveMmaINS1_35MainloopSm100TmaUmmaWarpSpecializedILi36ELi2ELi4ENS5_IJNS4_1CILi1EEESB_SB_EEEEENS5_IJNSA_ILi64EEENSA_ILi32EEESF_EEENS_6half_tENS5_IJlSB_lEEESH_SI_NS4_8TiledMMAINS4_8MMA_AtomIJNS4_20SM100_MMA_F16BF16_SSISH_SH_fLi64ELi32ELNS4_4UMMA5MajorE0ELSN_0ELNSM_7ScaleInE0ELSO_0EEEEEENS4_6LayoutISC_NS5_IJNSA_ILi0EEESS_SS_EEEEENS5_IJNS4_10UnderscoreESV_SV_EEEEENS4_13SM90_TMA_LOADENS4_14ComposedLayoutINS4_7SwizzleILi2ELi4ELi3EEENS4_18smem_ptr_flag_bitsILi16EEENSR_INS5_IJNSA_ILi8EEESF_EEENS5_IJSF_SB_EEEEEEEvNS4_8identityESY_S18_vS19_EENS_8epilogue10collective18CollectiveEpilogueINS1B_23Sm100TmaWarpSpecializedILi2ELi1ELi16ELb1ELb0EEEJSG_NS5_IJNSR_ISE_SB_EENSR_ISF_SB_EEEEESH_SI_SH_SI_NS1B_6fusion15FusionCallbacksIS1F_NS1J_17LinearCombinationISH_fSH_fLNS_15FloatRoundStyleE2EEESG_S1I_JEEENS4_5SM1004TMEM4LOAD26SM100_TMEM_LOAD_16dp256b4xESY_S18_NS4_17SM75_U32x4_LDSM_NENS4_14SM90_TMA_STOREES18_NS4_17SM90_U32x4_STSM_NENS4_39AutoVectorizingCopyWithAssumedAlignmentILi128EEEEEEvvEEEEvNT_6ParamsE --------------------------
	.section	.nv.info._ZN7cutlass13device_kernelINS_4gemm6kernel13GemmUniversalIN4cute5tupleIJiiiiEEENS1_10collective13CollectiveMmaINS1_35MainloopSm100TmaUmmaWarpSpecializedILi36ELi2ELi4ENS5_IJNS4_1CILi1EEESB_SB_EEEEENS5_IJNSA_ILi64EEENSA_ILi32EEESF_EEENS_6half_tENS5_IJlSB_lEEESH_SI_NS4_8TiledMMAINS4_8MMA_AtomIJNS4_20SM100_MMA_F16BF16_SSISH_SH_fLi64ELi32ELNS4_4UMMA5MajorE0ELSN_0ELNSM_7ScaleInE0ELSO_0EEEEEENS4_6LayoutISC_NS5_IJNSA_ILi0EEESS_SS_EEEEENS5_IJNS4_10UnderscoreESV_SV_EEEEENS4_13SM90_TMA_LOADENS4_14ComposedLayoutINS4_7SwizzleILi2ELi4ELi3EEENS4_18smem_ptr_flag_bitsILi16EEENSR_INS5_IJNSA_ILi8EEESF_EEENS5_IJSF_SB_EEEEEEEvNS4_8identityESY_S18_vS19_EENS_8epilogue10collective18CollectiveEpilogueINS1B_23Sm100TmaWarpSpecializedILi2ELi1ELi16ELb1ELb0EEEJSG_NS5_IJNSR_ISE_SB_EENSR_ISF_SB_EEEEESH_SI_SH_SI_NS1B_6fusion15FusionCallbacksIS1F_NS1J_17LinearCombinationISH_fSH_fLNS_15FloatRoundStyleE2EEESG_S1I_JEEENS4_5SM1004TMEM4LOAD26SM100_TMEM_LOAD_16dp256b4xESY_S18_NS4_17SM75_U32x4_LDSM_NENS4_14SM90_TMA_STOREES18_NS4_17SM90_U32x4_STSM_NENS4_39AutoVectorizingCopyWithAssumedAlignmentILi128EEEEEEvvEEEEvNT_6ParamsE,"",@"SHT_CUDA_INFO"
	.sectionflags	@""
	.align	4


	//----- nvinfo : EIATTR_CUDA_API_VERSION
	.align		4
        /*0000*/ 	.byte	0x04, 0x37
        /*0002*/ 	.short	(.L_31 - .L_30)
.L_30:
        /*0004*/ 	.word	0x00000082


	//----- nvinfo : EIATTR_KPARAM_INFO
	.align		4
.L_31:
        /*0008*/ 	.byte	0x04, 0x17
        /*000a*/ 	.short	(.L_33 - .L_32)
.L_32:
        /*000c*/ 	.word	0x00000000
        /*0010*/ 	.short	0x0000
        /*0012*/ 	.short	0x0000
        /*0014*/ 	.byte	0x00, 0xf0, 0x01, 0x20


	//----- nvinfo : EIATTR_AT_ENTRY_FRAGMENTS
	.align		4
.L_33:
        /*0018*/ 	.byte	0x04, 0x4f
        /*001a*/ 	.short	(.L_35 - .L_34)


	//   ....[0]....
.L_34:
        /*001c*/ 	.word	0x00000006


	//----- nvinfo : EIATTR_RESERVED_SMEM_USED
	.align		4
.L_35:
        /*0020*/ 	.byte	0x01, 0x41
	.zero		2


	//----- nvinfo : EIATTR_SPARSE_MMA_MASK
	.align		4
        /*0024*/ 	.byte	0x03, 0x50
        /*0026*/ 	.short	0x0000


	//----- nvinfo : EIATTR_TCGEN05_1CTA_USED
	.align		4
        /*0028*/ 	.byte	0x01, 0x51
	.zero		2


	//----- nvinfo : EIATTR_MAXREG_COUNT
	.align		4
        /*002c*/ 	.byte	0x03, 0x1b
        /*002e*/ 	.short	0x00ff


	//----- nvinfo : EIATTR_NUM_BARRIERS
	.align		4
        /*0030*/ 	.byte	0x02, 0x4c
        /*0032*/ 	.byte	0x07
	.zero		1


	//----- nvinfo : EIATTR_EXTERNS
	.align		4
        /*0034*/ 	.byte	0x04, 0x0f
        /*0036*/ 	.short	(.L_37 - .L_36)


	//   ....[0]....
	.align		4
.L_36:
        /*0038*/ 	.word	index@(__assertfail)


	//----- nvinfo : EIATTR_MERCURY_ISA_VERSION
	.align		4
.L_37:
        /*003c*/ 	.byte	0x03, 0x5f
        /*003e*/ 	.short	0x0101


	//----- nvinfo : EIATTR_INT_WARP_WIDE_INSTR_OFFSETS
	.align		4
        /*0040*/ 	.byte	0x04, 0x31
        /*0042*/ 	.short	(.L_39 - .L_38)


	//   ....[0]....
.L_38:
        /*0044*/ 	.word	0x000021e0


	//   ....[1]....
        /*0048*/ 	.word	0x00004db0


	//   ....[2]....
        /*004c*/ 	.word	0x00004dd0


	//   ....[3]....
        /*0050*/ 	.word	0x00004e00


	//   ....[4]....
        /*0054*/ 	.word	0x00005800


	//   ....[5]....
        /*0058*/ 	.word	0x00005940


	//----- nvinfo : EIATTR_COOP_GROUP_MASK_REGIDS
	.align		4
.L_39:
        /*005c*/ 	.byte	0x04, 0x29
        /*005e*/ 	.short	(.L_41 - .L_40)


	//   ....[0]....
.L_40:
        /*0060*/ 	.word	0xffffffff


	//   ....[1]....
        /*0064*/ 	.word	0xffffffff


	//   ....[2]....
        /*0068*/ 	.word	0xffffffff


	//   ....[3]....
        /*006c*/ 	.word	0xffffffff


	//   ....[4]....
        /*0070*/ 	.word	0xffffffff


	//   ....[5]....
        /*0074*/ 	.word	0xffffffff


	//   ....[6]....
        /*0078*/ 	.word	0xffffffff


	//   ....[7]....
        /*007c*/ 	.word	0xffffffff


	//   ....[8]....
        /*0080*/ 	.word	0xffffffff


	//   ....[9]....
        /*0084*/ 	.word	0xffffffff


	//   ....[10]....
        /*0088*/ 	.word	0xffffffff


	//   ....[11]....
        /*008c*/ 	.word	0xffffffff


	//   ....[12]....
        /*0090*/ 	.word	0xffffffff


	//----- nvinfo : EIATTR_COOP_GROUP_INSTR_OFFSETS
	.align		4
.L_41:
        /*0094*/ 	.byte	0x04, 0x28
        /*0096*/ 	.short	(.L_43 - .L_42)


	//   ....[0]....
.L_42:
        /*0098*/ 	.word	0x00000090


	//   ....[1]....
        /*009c*/ 	.word	0x000004d0


	//   ....[2]....
        /*00a0*/ 	.word	0x00000a70


	//   ....[3]....
        /*00a4*/ 	.word	0x00000bd0


	//   ....[4]....
        /*00a8*/ 	.word	0x00000cd0


	//   ....[5]....
        /*00ac*/ 	.word	0x00000e40


	//   ....[6]....
        /*00b0*/ 	.word	0x00000fe0


	//   ....[7]....
        /*00b4*/ 	.word	0x000020c0


	//   ....[8]....
        /*00b8*/ 	.word	0x000040a0


	//   ....[9]....
        /*00bc*/ 	.word	0x000042b0


	//   ....[10]....
        /*00c0*/ 	.word	0x000042e0


	//   ....[11]....
        /*00c4*/ 	.word	0x00004c90


	//   ....[12]....
        /*00c8*/ 	.word	0x00004ec0


	//----- nvinfo : EIATTR_VRC_CTA_INIT_COUNT
	.align		4
.L_43:
        /*00cc*/ 	.byte	0x02, 0x4a
        /*00ce*/ 	.byte	0x80
	.zero		1


	//----- nvinfo : EIATTR_SYSCALL_OFFSETS
	.align		4
        /*00d0*/ 	.byte	0x04, 0x46
        /*00d2*/ 	.short	(.L_45 - .L_44)


	//   ....[0]....
.L_44:
        /*00d4*/ 	.word	0x00006440


	//   ....[1]....
        /*00d8*/ 	.word	0x00006530


	//   ....[2]....
        /*00dc*/ 	.word	0x00006c60


	//----- nvinfo : EIATTR_MBARRIER_INSTR_OFFSETS
	.align		4
.L_45:
        /*00e0*/ 	.byte	0x04, 0x39
        /*00e2*/ 	.short	(.L_47 - .L_46)


	//   ....[0]....
.L_46:
        /*00e4*/ 	.word	0x000005d0
        /*00e8*/ 	.word	0x000000ff
        /*00ec*/ 	.word	0x00000000
        /*00f0*/ 	.short	0x0100
        /*00f2*/ 	.byte	0x05
	.zero		1


	//   ....[1]....
        /*00f4*/ 	.word	0x000005e0
        /*00f8*/ 	.word	0x000000ff
        /*00fc*/ 	.word	0x00000120
        /*0100*/ 	.short	0x0100
        /*0102*/ 	.byte	0x05
	.zero		1


	//   ....[2]....
        /*0104*/ 	.word	0x000005f0
        /*0108*/ 	.word	0x000000ff
        /*010c*/ 	.word	0x00000008
        /*0110*/ 	.short	0x0100
        /*0112*/ 	.byte	0x05
	.zero		1


	//   ....[3]....
        /*0114*/ 	.word	0x00000600
        /*0118*/ 	.word	0x000000ff
        /*011c*/ 	.word	0x00000128
        /*0120*/ 	.short	0x0100
        /*0122*/ 	.byte	0x05
	.zero		1


	//   ....[4]....
        /*0124*/ 	.word	0x00000610
        /*0128*/ 	.word	0x000000ff
        /*012c*/ 	.word	0x00000010
        /*0130*/ 	.short	0x0100
        /*0132*/ 	.byte	0x05
	.zero		1


	//   ....[5]....
        /*0134*/ 	.word	0x00000620
        /*0138*/ 	.word	0x000000ff
        /*013c*/ 	.word	0x00000130
        /*0140*/ 	.short	0x0100
        /*0142*/ 	.byte	0x05
	.zero		1


	//   ....[6]....
        /*0144*/ 	.word	0x00000630
        /*0148*/ 	.word	0x000000ff
        /*014c*/ 	.word	0x00000018
        /*0150*/ 	.short	0x0100
        /*0152*/ 	.byte	0x05
	.zero		1


	//   ....[7]....
        /*0154*/ 	.word	0x00000640
        /*0158*/ 	.word	0x000000ff
        /*015c*/ 	.word	0x00000138
        /*0160*/ 	.short	0x0100
        /*0162*/ 	.byte	0x05
	.zero		1


	//   ....[8]....
        /*0164*/ 	.word	0x00000650
        /*0168*/ 	.word	0x000000ff
        /*016c*/ 	.word	0x00000020
        /*0170*/ 	.short	0x0100
        /*0172*/ 	.byte	0x05
	.zero		1


	//   ....[9]....
        /*0174*/ 	.word	0x00000660
        /*0178*/ 	.word	0x000000ff
        /*017c*/ 	.word	0x00000140
        /*0180*/ 	.short	0x0100
        /*0182*/ 	.byte	0x05
	.zero		1


	//   ....[10]....
        /*0184*/ 	.word	0x00000670
        /*0188*/ 	.word	0x000000ff
        /*018c*/ 	.word	0x00000028
        /*0190*/ 	.short	0x0100
        /*0192*/ 	.byte	0x05
	.zero		1


	//   ....[11]....
        /*0194*/ 	.word	0x00000680
        /*0198*/ 	.word	0x000000ff
        /*019c*/ 	.word	0x00000148
        /*01a0*/ 	.short	0x0100
        /*01a2*/ 	.byte	0x05
	.zero		1


	//   ....[12]....
        /*01a4*/ 	.word	0x00000690
        /*01a8*/ 	.word	0x000000ff
        /*01ac*/ 	.word	0x00000030
        /*01b0*/ 	.short	0x0100
        /*01b2*/ 	.byte	0x05
	.zero		1


	//   ....[13]....
        /*01b4*/ 	.word	0x000006a0
        /*01b8*/ 	.word	0x000000ff
        /*01bc*/ 	.word	0x00000150
        /*01c0*/ 	.short	0x0100
        /*01c2*/ 	.byte	0x05
	.zero		1


	//   ....[14]....
        /*01c4*/ 	.word	0x000006b0
        /*01c8*/ 	.word	0x000000ff
        /*01cc*/ 	.word	0x00000038
        /*01d0*/ 	.short	0x0100
        /*01d2*/ 	.byte	0x05
	.zero		1


	//   ....[15]....
        /*01d4*/ 	.word	0x000006c0
        /*01d8*/ 	.word	0x000000ff
        /*01dc*/ 	.word	0x00000158
        /*01e0*/ 	.short	0x0100
        /*01e2*/ 	.byte	0x05
	.zero		1


	//   ....[16]....
        /*01e4*/ 	.word	0x000006d0
        /*01e8*/ 	.word	0x000000ff
        /*01ec*/ 	.word	0x00000040
        /*01f0*/ 	.short	0x0100
        /*01f2*/ 	.byte	0x05
	.zero		1


	//   ....[17]....
        /*01f4*/ 	.word	0x000006e0
        /*01f8*/ 	.word	0x000000ff
        /*01fc*/ 	.word	0x00000160
        /*0200*/ 	.short	0x0100
        /*0202*/ 	.byte	0x05
	.zero		1


	//   ....[18]....
        /*0204*/ 	.word	0x000006f0
        /*0208*/ 	.word	0x000000ff
        /*020c*/ 	.word	0x00000048
        /*0210*/ 	.short	0x0100
        /*0212*/ 	.byte	0x05
	.zero		1


	//   ....[19]....
        /*0214*/ 	.word	0x00000700
        /*0218*/ 	.word	0x000000ff
        /*021c*/ 	.word	0x00000168
        /*0220*/ 	.short	0x0100
        /*0222*/ 	.byte	0x05
	.zero		1


	//   ....[20]....
        /*0224*/ 	.word	0x00000710
        /*0228*/ 	.word	0x000000ff
        /*022c*/ 	.word	0x00000050
        /*0230*/ 	.short	0x0100
        /*0232*/ 	.byte	0x05
	.zero		1


	//   ....[21]....
        /*0234*/ 	.word	0x00000720
        /*0238*/ 	.word	0x000000ff
        /*023c*/ 	.word	0x00000170
        /*0240*/ 	.short	0x0100
        /*0242*/ 	.byte	0x05
	.zero		1


	//   ....[22]....
        /*0244*/ 	.word	0x00000730
        /*0248*/ 	.word	0x000000ff
        /*024c*/ 	.word	0x00000058
        /*0250*/ 	.short	0x0100
        /*0252*/ 	.byte	0x05
	.zero		1


	//   ....[23]....
        /*0254*/ 	.word	0x00000740
        /*0258*/ 	.word	0x000000ff
        /*025c*/ 	.word	0x00000178
        /*0260*/ 	.short	0x0100
        /*0262*/ 	.byte	0x05
	.zero		1


	//   ....[24]....
        /*0264*/ 	.word	0x00000750
        /*0268*/ 	.word	0x000000ff
        /*026c*/ 	.word	0x00000060
        /*0270*/ 	.short	0x0100
        /*0272*/ 	.byte	0x05
	.zero		1


	//   ....[25]....
        /*0274*/ 	.word	0x00000760
        /*0278*/ 	.word	0x000000ff
        /*027c*/ 	.word	0x00000180
        /*0280*/ 	.short	0x0100
        /*0282*/ 	.byte	0x05
	.zero		1


	//   ....[26]....
        /*0284*/ 	.word	0x00000770
        /*0288*/ 	.word	0x000000ff
        /*028c*/ 	.word	0x00000068
        /*0290*/ 	.short	0x0100
        /*0292*/ 	.byte	0x05
	.zero		1


	//   ....[27]....
        /*0294*/ 	.word	0x00000780
        /*0298*/ 	.word	0x000000ff
        /*029c*/ 	.word	0x00000188
        /*02a0*/ 	.short	0x0100
        /*02a2*/ 	.byte	0x05
	.zero		1


	//   ....[28]....
        /*02a4*/ 	.word	0x00000790
        /*02a8*/ 	.word	0x000000ff
        /*02ac*/ 	.word	0x00000070
        /*02b0*/ 	.short	0x0100
        /*02b2*/ 	.byte	0x05
	.zero		1


	//   ....[29]....
        /*02b4*/ 	.word	0x000007a0
        /*02b8*/ 	.word	0x000000ff
        /*02bc*/ 	.word	0x00000190
        /*02c0*/ 	.short	0x0100
        /*02c2*/ 	.byte	0x05
	.zero		1


	//   ....[30]....
        /*02c4*/ 	.word	0x000007b0
        /*02c8*/ 	.word	0x000000ff
        /*02cc*/ 	.word	0x00000078
        /*02d0*/ 	.short	0x0100
        /*02d2*/ 	.byte	0x05
	.zero		1


	//   ....[31]....
        /*02d4*/ 	.word	0x000007c0
        /*02d8*/ 	.word	0x000000ff
        /*02dc*/ 	.word	0x00000198
        /*02e0*/ 	.short	0x0100
        /*02e2*/ 	.byte	0x05
	.zero		1


	//   ....[32]....
        /*02e4*/ 	.word	0x000007d0
        /*02e8*/ 	.word	0x000000ff
        /*02ec*/ 	.word	0x00000080
        /*02f0*/ 	.short	0x0100
        /*02f2*/ 	.byte	0x05
	.zero		1


	//   ....[33]....
        /*02f4*/ 	.word	0x000007e0
        /*02f8*/ 	.word	0x000000ff
        /*02fc*/ 	.word	0x000001a0
        /*0300*/ 	.short	0x0100
        /*0302*/ 	.byte	0x05
	.zero		1


	//   ....[34]....
        /*0304*/ 	.word	0x000007f0
        /*0308*/ 	.word	0x000000ff
        /*030c*/ 	.word	0x00000088
        /*0310*/ 	.short	0x0100
        /*0312*/ 	.byte	0x05
	.zero		1


	//   ....[35]....
        /*0314*/ 	.word	0x00000800
        /*0318*/ 	.word	0x000000ff
        /*031c*/ 	.word	0x000001a8
        /*0320*/ 	.short	0x0100
        /*0322*/ 	.byte	0x05
	.zero		1


	//   ....[36]....
        /*0324*/ 	.word	0x00000810
        /*0328*/ 	.word	0x000000ff
        /*032c*/ 	.word	0x00000090
        /*0330*/ 	.short	0x0100
        /*0332*/ 	.byte	0x05
	.zero		1


	//   ....[37]....
        /*0334*/ 	.word	0x00000820
        /*0338*/ 	.word	0x000000ff
        /*033c*/ 	.word	0x000001b0
        /*0340*/ 	.short	0x0100
        /*0342*/ 	.byte	0x05
	.zero		1


	//   ....[38]....
        /*0344*/ 	.word	0x00000830
        /*0348*/ 	.word	0x000000ff
        /*034c*/ 	.word	0x00000098
        /*0350*/ 	.short	0x0100
        /*0352*/ 	.byte	0x05
	.zero		1


	//   ....[39]....
        /*0354*/ 	.word	0x00000840
        /*0358*/ 	.word	0x000000ff
        /*035c*/ 	.word	0x000001b8
        /*0360*/ 	.short	0x0100
        /*0362*/ 	.byte	0x05
	.zero		1


	//   ....[40]....
        /*0364*/ 	.word	0x00000850
        /*0368*/ 	.word	0x000000ff
        /*036c*/ 	.word	0x000000a0
        /*0370*/ 	.short	0x0100
        /*0372*/ 	.byte	0x05
	.zero		1


	//   ....[41]....
        /*0374*/ 	.word	0x00000860
        /*0378*/ 	.word	0x000000ff
        /*037c*/ 	.word	0x000001c0
        /*0380*/ 	.short	0x0100
        /*0382*/ 	.byte	0x05
	.zero		1


	//   ....[42]....
        /*0384*/ 	.word	0x00000870
        /*0388*/ 	.word	0x000000ff
        /*038c*/ 	.word	0x000000a8
        /*0390*/ 	.short	0x0100
        /*0392*/ 	.byte	0x05
	.zero		1


	//   ....[43]....
        /*0394*/ 	.word	0x00000880
        /*0398*/ 	.word	0x000000ff
        /*039c*/ 	.word	0x000001c8
        /*03a0*/ 	.short	0x0100
        /*03a2*/ 	.byte	0x05
	.zero		1


	//   ....[44]....
        /*03a4*/ 	.word	0x00000890
        /*03a8*/ 	.word	0x000000ff
        /*03ac*/ 	.word	0x000000b0
        /*03b0*/ 	.short	0x0100
        /*03b2*/ 	.byte	0x05
	.zero		1


	//   ....[45]....
        /*03b4*/ 	.word	0x000008a0
        /*03b8*/ 	.word	0x000000ff
        /*03bc*/ 	.word	0x000001d0
        /*03c0*/ 	.short	0x0100
        /*03c2*/ 	.byte	0x05
	.zero		1


	//   ....[46]....
        /*03c4*/ 	.word	0x000008b0
        /*03c8*/ 	.word	0x000000ff
        /*03cc*/ 	.word	0x000000b8
        /*03d0*/ 	.short	0x0100
        /*03d2*/ 	.byte	0x05
	.zero		1


	//   ....[47]....
        /*03d4*/ 	.word	0x000008c0
        /*03d8*/ 	.word	0x000000ff
        /*03dc*/ 	.word	0x000001d8
        /*03e0*/ 	.short	0x0100
        /*03e2*/ 	.byte	0x05
	.zero		1


	//   ....[48]....
        /*03e4*/ 	.word	0x000008d0
        /*03e8*/ 	.word	0x000000ff
        /*03ec*/ 	.word	0x000000c0
        /*03f0*/ 	.short	0x0100
        /*03f2*/ 	.byte	0x05
	.zero		1


	//   ....[49]....
        /*03f4*/ 	.word	0x000008e0
        /*03f8*/ 	.word	0x000000ff
        /*03fc*/ 	.word	0x000001e0
        /*0400*/ 	.short	0x0100
        /*0402*/ 	.byte	0x05
	.zero		1


	//   ....[50]....
        /*0404*/ 	.word	0x000008f0
        /*0408*/ 	.word	0x000000ff
        /*040c*/ 	.word	0x000000c8
        /*0410*/ 	.short	0x0100
        /*0412*/ 	.byte	0x05
	.zero		1


	//   ....[51]....
        /*0414*/ 	.word	0x00000900
        /*0418*/ 	.word	0x000000ff
        /*041c*/ 	.word	0x000001e8
        /*0420*/ 	.short	0x0100
        /*0422*/ 	.byte	0x05
	.zero		1


	//   ....[52]....
        /*0424*/ 	.word	0x00000910
        /*0428*/ 	.word	0x000000ff
        /*042c*/ 	.word	0x000000d0
        /*0430*/ 	.short	0x0100
        /*0432*/ 	.byte	0x05
	.zero		1


	//   ....[53]....
        /*0434*/ 	.word	0x00000920
        /*0438*/ 	.word	0x000000ff
        /*043c*/ 	.word	0x000001f0
        /*0440*/ 	.short	0x0100
        /*0442*/ 	.byte	0x05
	.zero		1


	//   ....[54]....
        /*0444*/ 	.word	0x00000930
        /*0448*/ 	.word	0x000000ff
        /*044c*/ 	.word	0x000000d8
        /*0450*/ 	.short	0x0100
        /*0452*/ 	.byte	0x05
	.zero		1


	//   ....[55]....
        /*0454*/ 	.word	0x00000940
        /*0458*/ 	.word	0x000000ff
        /*045c*/ 	.word	0x000001f8
        /*0460*/ 	.short	0x0100
        /*0462*/ 	.byte	0x05
	.zero		1


	//   ....[56]....
        /*0464*/ 	.word	0x00000950
        /*0468*/ 	.word	0x000000ff
        /*046c*/ 	.word	0x000000e0
        /*0470*/ 	.short	0x0100
        /*0472*/ 	.byte	0x05
	.zero		1


	//   ....[57]....
        /*0474*/ 	.word	0x00000960
        /*0478*/ 	.word	0x000000ff
        /*047c*/ 	.word	0x00000200
        /*0480*/ 	.short	0x0100
        /*0482*/ 	.byte	0x05
	.zero		1


	//   ....[58]....
        /*0484*/ 	.word	0x00000970
        /*0488*/ 	.word	0x000000ff
        /*048c*/ 	.word	0x000000e8
        /*0490*/ 	.short	0x0100
        /*0492*/ 	.byte	0x05
	.zero		1


	//   ....[59]....
        /*0494*/ 	.word	0x00000980
        /*0498*/ 	.word	0x000000ff
        /*049c*/ 	.word	0x00000208
        /*04a0*/ 	.short	0x0100
        /*04a2*/ 	.byte	0x05
	.zero		1


	//   ....[60]....
        /*04a4*/ 	.word	0x00000990
        /*04a8*/ 	.word	0x000000ff
        /*04ac*/ 	.word	0x000000f0
        /*04b0*/ 	.short	0x0100
        /*04b2*/ 	.byte	0x05
	.zero		1


	//   ....[61]....
        /*04b4*/ 	.word	0x000009a0
        /*04b8*/ 	.word	0x000000ff
        /*04bc*/ 	.word	0x00000210
        /*04c0*/ 	.short	0x0100
        /*04c2*/ 	.byte	0x05
	.zero		1


	//   ....[62]....
        /*04c4*/ 	.word	0x000009b0
        /*04c8*/ 	.word	0x000000ff
        /*04cc*/ 	.word	0x000000f8
        /*04d0*/ 	.short	0x0100
        /*04d2*/ 	.byte	0x05
	.zero		1


	//   ....[63]....
        /*04d4*/ 	.word	0x000009c0
        /*04d8*/ 	.word	0x000000ff
        /*04dc*/ 	.word	0x00000218
        /*04e0*/ 	.short	0x0100
        /*04e2*/ 	.byte	0x05
	.zero		1


	//   ....[64]....
        /*04e4*/ 	.word	0x000009d0
        /*04e8*/ 	.word	0x000000ff
        /*04ec*/ 	.word	0x00000100
        /*04f0*/ 	.short	0x0100
        /*04f2*/ 	.byte	0x05
	.zero		1


	//   ....[65]....
        /*04f4*/ 	.word	0x000009e0
        /*04f8*/ 	.word	0x000000ff
        /*04fc*/ 	.word	0x00000220
        /*0500*/ 	.short	0x0100
        /*0502*/ 	.byte	0x05
	.zero		1


	//   ....[66]....
        /*0504*/ 	.word	0x000009f0
        /*0508*/ 	.word	0x000000ff
        /*050c*/ 	.word	0x00000108
        /*0510*/ 	.short	0x0100
        /*0512*/ 	.byte	0x05
	.zero		1


	//   ....[67]....
        /*0514*/ 	.word	0x00000a00
        /*0518*/ 	.word	0x000000ff
        /*051c*/ 	.word	0x00000228
        /*0520*/ 	.short	0x0100
        /*0522*/ 	.byte	0x05
	.zero		1


	//   ....[68]....
        /*0524*/ 	.word	0x00000a10
        /*0528*/ 	.word	0x000000ff
        /*052c*/ 	.word	0x00000110
        /*0530*/ 	.short	0x0100
        /*0532*/ 	.byte	0x05
	.zero		1


	//   ....[69]....
        /*0534*/ 	.word	0x00000a20
        /*0538*/ 	.word	0x000000ff
        /*053c*/ 	.word	0x00000230
        /*0540*/ 	.short	0x0100
        /*0542*/ 	.byte	0x05
	.zero		1


	//   ....[70]....
        /*0544*/ 	.word	0x00000a30
        /*0548*/ 	.word	0x000000ff
        /*054c*/ 	.word	0x00000118
        /*0550*/ 	.short	0x0100
        /*0552*/ 	.byte	0x05
	.zero		1


	//   ....[71]....
        /*0554*/ 	.word	0x00000a40
        /*0558*/ 	.word	0x000000ff
        /*055c*/ 	.word	0x00000238
        /*0560*/ 	.short	0x0100
        /*0562*/ 	.byte	0x05
	.zero		1


	//   ....[72]....
        /*0564*/ 	.word	0x00000b80
        /*0568*/ 	.word	0x000000ff
        /*056c*/ 	.word	0x00000240
        /*0570*/ 	.short	0x0100
        /*0572*/ 	.byte	0x07
	.zero		1


	//   ....[73]....
        /*0574*/ 	.word	0x00000b90
        /*0578*/ 	.word	0x000000ff
        /*057c*/ 	.word	0x00000250
        /*0580*/ 	.short	0x0100
        /*0582*/ 	.byte	0x07
	.zero		1


	//   ....[74]....
        /*0584*/ 	.word	0x00000ba0
        /*0588*/ 	.word	0x000000ff
        /*058c*/ 	.word	0x00000248
        /*0590*/ 	.short	0x0100
        /*0592*/ 	.byte	0x07
	.zero		1


	//   ....[75]....
        /*0594*/ 	.word	0x00000bb0
        /*0598*/ 	.word	0x000000ff
        /*059c*/ 	.word	0x00000258
        /*05a0*/ 	.short	0x0100
        /*05a2*/ 	.byte	0x07
	.zero		1


	//   ....[76]....
        /*05a4*/ 	.word	0x00000ca0
        /*05a8*/ 	.word	0x000000ff
        /*05ac*/ 	.word	0x00000260
        /*05b0*/ 	.short	0x0100
        /*05b2*/ 	.byte	0x05
	.zero		1


	//   ....[77]....
        /*05b4*/ 	.word	0x00000cb0
        /*05b8*/ 	.word	0x000000ff
        /*05bc*/ 	.word	0x00000268
        /*05c0*/ 	.short	0x0100
        /*05c2*/ 	.byte	0x05
	.zero		1


	//   ....[78]....
        /*05c4*/ 	.word	0x00000df0
        /*05c8*/ 	.word	0x000000ff
        /*05cc*/ 	.word	0x00000270
        /*05d0*/ 	.short	0x0100
        /*05d2*/ 	.byte	0x05
	.zero		1


	//   ....[79]....
        /*05d4*/ 	.word	0x00000e00
        /*05d8*/ 	.word	0x000000ff
        /*05dc*/ 	.word	0x00000280
        /*05e0*/ 	.short	0x0100
        /*05e2*/ 	.byte	0x05
	.zero		1


	//   ....[80]....
        /*05e4*/ 	.word	0x00000e10
        /*05e8*/ 	.word	0x000000ff
        /*05ec*/ 	.word	0x00000278
        /*05f0*/ 	.short	0x0100
        /*05f2*/ 	.byte	0x05
	.zero		1


	//   ....[81]....
        /*05f4*/ 	.word	0x00000e20
        /*05f8*/ 	.word	0x000000ff
        /*05fc*/ 	.word	0x00000288
        /*0600*/ 	.short	0x0100
        /*0602*/ 	.byte	0x05
	.zero		1


	//   ....[82]....
        /*0604*/ 	.word	0x00000f50
        /*0608*/ 	.word	0x000000ff
        /*060c*/ 	.word	0x00000290
        /*0610*/ 	.short	0x0100
        /*0612*/ 	.byte	0x07
	.zero		1


	//   ....[83]....
        /*0614*/ 	.word	0x00000f60
        /*0618*/ 	.word	0x000000ff
        /*061c*/ 	.word	0x000002b0
        /*0620*/ 	.short	0x0100
        /*0622*/ 	.byte	0x07
	.zero		1


	//   ....[84]....
        /*0624*/ 	.word	0x00000f70
        /*0628*/ 	.word	0x000000ff
        /*062c*/ 	.word	0x00000298
        /*0630*/ 	.short	0x0100
        /*0632*/ 	.byte	0x07
	.zero		1


	//   ....[85]....
        /*0634*/ 	.word	0x00000f80
        /*0638*/ 	.word	0x000000ff
        /*063c*/ 	.word	0x000002b8
        /*0640*/ 	.short	0x0100
        /*0642*/ 	.byte	0x07
	.zero		1


	//   ....[86]....
        /*0644*/ 	.word	0x00000f90
        /*0648*/ 	.word	0x000000ff
        /*064c*/ 	.word	0x000002a0
        /*0650*/ 	.short	0x0100
        /*0652*/ 	.byte	0x07
	.zero		1


	//   ....[87]....
        /*0654*/ 	.word	0x00000fa0
        /*0658*/ 	.word	0x000000ff
        /*065c*/ 	.word	0x000002c0
        /*0660*/ 	.short	0x0100
        /*0662*/ 	.byte	0x07
	.zero		1


	//   ....[88]....
        /*0664*/ 	.word	0x00000fb0
        /*0668*/ 	.word	0x000000ff
        /*066c*/ 	.word	0x000002a8
        /*0670*/ 	.short	0x0100
        /*0672*/ 	.byte	0x07
	.zero		1


	//   ....[89]....
        /*0674*/ 	.word	0x00000fc0
        /*0678*/ 	.word	0x000000ff
        /*067c*/ 	.word	0x000002c8
        /*0680*/ 	.short	0x0100
        /*0682*/ 	.byte	0x07
	.zero		1


	//   ....[90]....
        /*0684*/ 	.word	0x000010b0
        /*0688*/ 	.word	0x000000ff
        /*068c*/ 	.word	0x000002d0
        /*0690*/ 	.short	0x0100
        /*0692*/ 	.byte	0x05
	.zero		1


	//   ....[91]....
        /*0694*/ 	.word	0x000010c0
        /*0698*/ 	.word	0x000000ff
        /*069c*/ 	.word	0x000002e0
        /*06a0*/ 	.short	0x0100
        /*06a2*/ 	.byte	0x05
	.zero		1


	//   ....[92]....
        /*06a4*/ 	.word	0x000010d0
        /*06a8*/ 	.word	0x000000ff
        /*06ac*/ 	.word	0x000002d8
        /*06b0*/ 	.short	0x0100
        /*06b2*/ 	.byte	0x05
	.zero		1


	//   ....[93]....
        /*06b4*/ 	.word	0x000010e0
        /*06b8*/ 	.word	0x000000ff
        /*06bc*/ 	.word	0x000002e8
        /*06c0*/ 	.short	0x0100
        /*06c2*/ 	.byte	0x05
	.zero		1


	//   ....[94]....
        /*06c4*/ 	.word	0x000019c0
        /*06c8*/ 	.word	0x00000003
        /*06cc*/ 	.word	0x000002e0
        /*06d0*/ 	.short	0x010a
        /*06d2*/ 	.byte	0xff
	.zero		1


	//   ....[95]....
        /*06d4*/ 	.word	0x000019f0
        /*06d8*/ 	.word	0x00000003
        /*06dc*/ 	.word	0x000002d0
        /*06e0*/ 	.short	0x0101
        /*06e2*/ 	.byte	0xff
	.zero		1


	//   ....[96]....
        /*06e4*/ 	.word	0x00001ac0
        /*06e8*/ 	.word	0x000000ff
        /*06ec*/ 	.word	0x00000120
        /*06f0*/ 	.short	0x010a
        /*06f2*/ 	.byte	0x08
	.zero		1


	//   ....[97]....
        /*06f4*/ 	.word	0x00001b60
        /*06f8*/ 	.word	0x000000ff
        /*06fc*/ 	.word	0x00000120
        /*0700*/ 	.short	0x010a
        /*0702*/ 	.byte	0x21
	.zero		1


	//   ....[98]....
        /*0704*/ 	.word	0x00001cb0
        /*0708*/ 	.word	0x000000ff
        /*070c*/ 	.word	0x00000120
        /*0710*/ 	.short	0x010a
        /*0712*/ 	.byte	0x08
	.zero		1


	//   ....[99]....
        /*0714*/ 	.word	0x00001dc0
        /*0718*/ 	.word	0x000000ff
        /*071c*/ 	.word	0x00000268
        /*0720*/ 	.short	0x0101
        /*0722*/ 	.byte	0x04
	.zero		1


	//   ....[100]....
        /*0724*/ 	.word	0x00001de0
        /*0728*/ 	.word	0x000000ff
        /*072c*/ 	.word	0x00000120
        /*0730*/ 	.short	0x010a
        /*0732*/ 	.byte	0x08
	.zero		1


	//   ....[101]....
        /*0734*/ 	.word	0x00001e60
        /*0738*/ 	.word	0x000000ff
        /*073c*/ 	.word	0x00000120
        /*0740*/ 	.short	0x010a
        /*0742*/ 	.byte	0x11
	.zero		1


	//   ....[102]....
        /*0744*/ 	.word	0x00001fb0
        /*0748*/ 	.word	0x000000ff
        /*074c*/ 	.word	0x00000120
        /*0750*/ 	.short	0x010a
        /*0752*/ 	.byte	0x08
	.zero		1


	//   ....[103]....
        /*0754*/ 	.word	0x000020f0
        /*0758*/ 	.word	0x00000002
        /*075c*/ 	.word	0x00000270
        /*0760*/ 	.short	0x010a
        /*0762*/ 	.byte	0xff
	.zero		1


	//   ....[104]....
        /*0764*/ 	.word	0x000021b0
        /*0768*/ 	.word	0x00000002
        /*076c*/ 	.word	0x00000000
        /*0770*/ 	.short	0x0101
        /*0772*/ 	.byte	0xff
	.zero		1


	//   ....[105]....
        /*0774*/ 	.word	0x00002710
        /*0778*/ 	.word	0x000000ff
        /*077c*/ 	.word	0x00000000
        /*0780*/ 	.short	0x010a
        /*0782*/ 	.byte	0x05
	.zero		1


	//   ....[106]....
        /*0784*/ 	.word	0x000027a0
        /*0788*/ 	.word	0x000000ff
        /*078c*/ 	.word	0x00000000
        /*0790*/ 	.short	0x010a
        /*0792*/ 	.byte	0x05
	.zero		1


	//   ....[107]....
        /*0794*/ 	.word	0x00002830
        /*0798*/ 	.word	0x000000ff
        /*079c*/ 	.word	0x00000000
        /*07a0*/ 	.short	0x010a
        /*07a2*/ 	.byte	0x05
	.zero		1


	//   ....[108]....
        /*07a4*/ 	.word	0x000028c0
        /*07a8*/ 	.word	0x000000ff
        /*07ac*/ 	.word	0x00000000
        /*07b0*/ 	.short	0x010a
        /*07b2*/ 	.byte	0x05
	.zero		1


	//   ....[109]....
        /*07b4*/ 	.word	0x00002950
        /*07b8*/ 	.word	0x000000ff
        /*07bc*/ 	.word	0x00000000
        /*07c0*/ 	.short	0x010a
        /*07c2*/ 	.byte	0x05
	.zero		1


	//   ....[110]....
        /*07c4*/ 	.word	0x000029e0
        /*07c8*/ 	.word	0x000000ff
        /*07cc*/ 	.word	0x00000000
        /*07d0*/ 	.short	0x010a
        /*07d2*/ 	.byte	0x05
	.zero		1


	//   ....[111]....
        /*07d4*/ 	.word	0x00002a70
        /*07d8*/ 	.word	0x000000ff
        /*07dc*/ 	.word	0x00000000
        /*07e0*/ 	.short	0x010a
        /*07e2*/ 	.byte	0x05
	.zero		1


	//   ....[112]....
        /*07e4*/ 	.word	0x00002b00
        /*07e8*/ 	.word	0x000000ff
        /*07ec*/ 	.word	0x00000000
        /*07f0*/ 	.short	0x010a
        /*07f2*/ 	.byte	0x05
	.zero		1


	//   ....[113]....
        /*07f4*/ 	.word	0x00002b90
        /*07f8*/ 	.word	0x000000ff
        /*07fc*/ 	.word	0x00000000
        /*0800*/ 	.short	0x010a
        /*0802*/ 	.byte	0x05
	.zero		1


	//   ....[114]....
        /*0804*/ 	.word	0x00002c20
        /*0808*/ 	.word	0x000000ff
        /*080c*/ 	.word	0x00000000
        /*0810*/ 	.short	0x010a
        /*0812*/ 	.byte	0x05
	.zero		1


	//   ....[115]....
        /*0814*/ 	.word	0x00002cb0
        /*0818*/ 	.word	0x000000ff
        /*081c*/ 	.word	0x00000000
        /*0820*/ 	.short	0x010a
        /*0822*/ 	.byte	0x05
	.zero		1


	//   ....[116]....
        /*0824*/ 	.word	0x00002d40
        /*0828*/ 	.word	0x000000ff
        /*082c*/ 	.word	0x00000000
        /*0830*/ 	.short	0x010a
        /*0832*/ 	.byte	0x05
	.zero		1


	//   ....[117]....
        /*0834*/ 	.word	0x00002dd0
        /*0838*/ 	.word	0x000000ff
        /*083c*/ 	.word	0x00000000
        /*0840*/ 	.short	0x010a
        /*0842*/ 	.byte	0x05
	.zero		1


	//   ....[118]....
        /*0844*/ 	.word	0x00002e60
        /*0848*/ 	.word	0x000000ff
        /*084c*/ 	.word	0x00000000
        /*0850*/ 	.short	0x010a
        /*0852*/ 	.byte	0x05
	.zero		1


	//   ....[119]....
        /*0854*/ 	.word	0x00002ef0
        /*0858*/ 	.word	0x000000ff
        /*085c*/ 	.word	0x00000000
        /*0860*/ 	.short	0x010a
        /*0862*/ 	.byte	0x05
	.zero		1


	//   ....[120]....
        /*0864*/ 	.word	0x00002f80
        /*0868*/ 	.word	0x000000ff
        /*086c*/ 	.word	0x00000000
        /*0870*/ 	.short	0x010a
        /*0872*/ 	.byte	0x05
	.zero		1


	//   ....[121]....
        /*0874*/ 	.word	0x00003010
        /*0878*/ 	.word	0x000000ff
        /*087c*/ 	.word	0x00000000
        /*0880*/ 	.short	0x010a
        /*0882*/ 	.byte	0x05
	.zero		1


	//   ....[122]....
        /*0884*/ 	.word	0x000030a0
        /*0888*/ 	.word	0x000000ff
        /*088c*/ 	.word	0x00000000
        /*0890*/ 	.short	0x010a
        /*0892*/ 	.byte	0x05
	.zero		1


	//   ....[123]....
        /*0894*/ 	.word	0x00003130
        /*0898*/ 	.word	0x000000ff
        /*089c*/ 	.word	0x00000000
        /*08a0*/ 	.short	0x010a
        /*08a2*/ 	.byte	0x05
	.zero		1


	//   ....[124]....
        /*08a4*/ 	.word	0x000031c0
        /*08a8*/ 	.word	0x000000ff
        /*08ac*/ 	.word	0x00000000
        /*08b0*/ 	.short	0x010a
        /*08b2*/ 	.byte	0x05
	.zero		1


	//   ....[125]....
        /*08b4*/ 	.word	0x00003250
        /*08b8*/ 	.word	0x000000ff
        /*08bc*/ 	.word	0x00000000
        /*08c0*/ 	.short	0x010a
        /*08c2*/ 	.byte	0x05
	.zero		1


	//   ....[126]....
        /*08c4*/ 	.word	0x000032e0
        /*08c8*/ 	.word	0x000000ff
        /*08cc*/ 	.word	0x00000000
        /*08d0*/ 	.short	0x010a
        /*08d2*/ 	.byte	0x05
	.zero		1


	//   ....[127]....
        /*08d4*/ 	.word	0x00003370
        /*08d8*/ 	.word	0x000000ff
        /*08dc*/ 	.word	0x00000000
        /*08e0*/ 	.short	0x010a
        /*08e2*/ 	.byte	0x05
	.zero		1


	//   ....[128]....
        /*08e4*/ 	.word	0x00003400
        /*08e8*/ 	.word	0x000000ff
        /*08ec*/ 	.word	0x00000000
        /*08f0*/ 	.short	0x010a
        /*08f2*/ 	.byte	0x05
	.zero		1


	//   ....[129]....
        /*08f4*/ 	.word	0x00003490
        /*08f8*/ 	.word	0x000000ff
        /*08fc*/ 	.word	0x00000000
        /*0900*/ 	.short	0x010a
        /*0902*/ 	.byte	0x05
	.zero		1


	//   ....[130]....
        /*0904*/ 	.word	0x00003520
        /*0908*/ 	.word	0x000000ff
        /*090c*/ 	.word	0x00000000
        /*0910*/ 	.short	0x010a
        /*0912*/ 	.byte	0x05
	.zero		1


	//   ....[131]....
        /*0914*/ 	.word	0x000035b0
        /*0918*/ 	.word	0x000000ff
        /*091c*/ 	.word	0x00000000
        /*0920*/ 	.short	0x010a
        /*0922*/ 	.byte	0x05
	.zero		1


	//   ....[132]....
        /*0924*/ 	.word	0x00003640
        /*0928*/ 	.word	0x000000ff
        /*092c*/ 	.word	0x00000000
        /*0930*/ 	.short	0x010a
        /*0932*/ 	.byte	0x05
	.zero		1


	//   ....[133]....
        /*0934*/ 	.word	0x000036d0
        /*0938*/ 	.word	0x000000ff
        /*093c*/ 	.word	0x00000000
        /*0940*/ 	.short	0x010a
        /*0942*/ 	.byte	0x05
	.zero		1


	//   ....[134]....
        /*0944*/ 	.word	0x00003760
        /*0948*/ 	.word	0x000000ff
        /*094c*/ 	.word	0x00000000
        /*0950*/ 	.short	0x010a
        /*0952*/ 	.byte	0x05
	.zero		1


	//   ....[135]....
        /*0954*/ 	.word	0x000037f0
        /*0958*/ 	.word	0x000000ff
        /*095c*/ 	.word	0x00000000
        /*0960*/ 	.short	0x010a
        /*0962*/ 	.byte	0x05
	.zero		1


	//   ....[136]....
        /*0964*/ 	.word	0x00003880
        /*0968*/ 	.word	0x000000ff
        /*096c*/ 	.word	0x00000000
        /*0970*/ 	.short	0x010a
        /*0972*/ 	.byte	0x05
	.zero		1


	//   ....[137]....
        /*0974*/ 	.word	0x00003910
        /*0978*/ 	.word	0x000000ff
        /*097c*/ 	.word	0x00000000
        /*0980*/ 	.short	0x010a
        /*0982*/ 	.byte	0x05
	.zero		1


	//   ....[138]....
        /*0984*/ 	.word	0x000039a0
        /*0988*/ 	.word	0x000000ff
        /*098c*/ 	.word	0x00000000
        /*0990*/ 	.short	0x010a
        /*0992*/ 	.byte	0x05
	.zero		1


	//   ....[139]....
        /*0994*/ 	.word	0x00003a30
        /*0998*/ 	.word	0x000000ff
        /*099c*/ 	.word	0x00000000
        /*09a0*/ 	.short	0x010a
        /*09a2*/ 	.byte	0x05
	.zero		1


	//   ....[140]....
        /*09a4*/ 	.word	0x00003ad0
        /*09a8*/ 	.word	0x00000000
        /*09ac*/ 	.word	0x00000000
        /*09b0*/ 	.short	0x010a
        /*09b2*/ 	.byte	0xff
	.zero		1


	//   ....[141]....
        /*09b4*/ 	.word	0x00003bf0
        /*09b8*/ 	.word	0x00000000
        /*09bc*/ 	.word	0x000002d0
        /*09c0*/ 	.short	0x010a
        /*09c2*/ 	.byte	0xff
	.zero		1


	//   ....[142]....
        /*09c4*/ 	.word	0x00003c50
        /*09c8*/ 	.word	0x00000004
        /*09cc*/ 	.word	0x00000000
        /*09d0*/ 	.short	0x0101
        /*09d2*/ 	.byte	0xff
	.zero		1


	//   ....[143]....
        /*09d4*/ 	.word	0x00003c70
        /*09d8*/ 	.word	0x000000ff
        /*09dc*/ 	.word	0x00000280
        /*09e0*/ 	.short	0x010a
        /*09e2*/ 	.byte	0x05
	.zero		1


	//   ....[144]....
        /*09e4*/ 	.word	0x00003d90
        /*09e8*/ 	.word	0x00000000
        /*09ec*/ 	.word	0x00000270
        /*09f0*/ 	.short	0x010a
        /*09f2*/ 	.byte	0xff
	.zero		1


	//   ....[145]....
        /*09f4*/ 	.word	0x00003ea0
        /*09f8*/ 	.word	0x00000000
        /*09fc*/ 	.word	0x00000000
        /*0a00*/ 	.short	0x0101
        /*0a02*/ 	.byte	0xff
	.zero		1


	//   ....[146]....
        /*0a04*/ 	.word	0x00003f30
        /*0a08*/ 	.word	0x000000ff
        /*0a0c*/ 	.word	0x00000280
        /*0a10*/ 	.short	0x0106
        /*0a12*/ 	.byte	0x05
	.zero		1


	//   ....[147]....
        /*0a14*/ 	.word	0x00003f50
        /*0a18*/ 	.word	0x000000ff
        /*0a1c*/ 	.word	0x00000280
        /*0a20*/ 	.short	0x010a
        /*0a22*/ 	.byte	0x05
	.zero		1


	//   ....[148]....
        /*0a24*/ 	.word	0x00003fe0
        /*0a28*/ 	.word	0x000000ff
        /*0a2c*/ 	.word	0x00000280
        /*0a30*/ 	.short	0x0106
        /*0a32*/ 	.byte	0x04
	.zero		1


	//   ....[149]....
        /*0a34*/ 	.word	0x00004020
        /*0a38*/ 	.word	0x00000000
        /*0a3c*/ 	.word	0x00000280
        /*0a40*/ 	.short	0x010a
        /*0a42*/ 	.byte	0xff
	.zero		1


	//   ....[150]....
        /*0a44*/ 	.word	0x00004520
        /*0a48*/ 	.word	0x00000000
        /*0a4c*/ 	.word	0x00000270
        /*0a50*/ 	.short	0x010a
        /*0a52*/ 	.byte	0xff
	.zero		1


	//   ....[151]....
        /*0a54*/ 	.word	0x00004620
        /*0a58*/ 	.word	0x00000003
        /*0a5c*/ 	.word	0x00000000
        /*0a60*/ 	.short	0x0101
        /*0a62*/ 	.byte	0xff
	.zero		1


	//   ....[152]....
        /*0a64*/ 	.word	0x00004630
        /*0a68*/ 	.word	0x000000ff
        /*0a6c*/ 	.word	0x00000000
        /*0a70*/ 	.short	0x010a
        /*0a72*/ 	.byte	0x04
	.zero		1


	//   ....[153]....
        /*0a74*/ 	.word	0x000046b0
        /*0a78*/ 	.word	0x000000ff
        /*0a7c*/ 	.word	0x000002b0
        /*0a80*/ 	.short	0x010a
        /*0a82*/ 	.byte	0x08
	.zero		1


	//   ....[154]....
        /*0a84*/ 	.word	0x00004790
        /*0a88*/ 	.word	0x000000ff
        /*0a8c*/ 	.word	0x00000000
        /*0a90*/ 	.short	0x010a
        /*0a92*/ 	.byte	0x07
	.zero		1


	//   ....[155]....
        /*0a94*/ 	.word	0x000048d0
        /*0a98*/ 	.word	0x000000ff
        /*0a9c*/ 	.word	0x00000000
        /*0aa0*/ 	.short	0x010a
        /*0aa2*/ 	.byte	0x04
	.zero		1


	//   ....[156]....
        /*0aa4*/ 	.word	0x00004ac0
        /*0aa8*/ 	.word	0x000000ff
        /*0aac*/ 	.word	0x00000000
        /*0ab0*/ 	.short	0x010a
        /*0ab2*/ 	.byte	0x05
	.zero		1


	//   ....[157]....
        /*0ab4*/ 	.word	0x00004b50
        /*0ab8*/ 	.word	0x000000ff
        /*0abc*/ 	.word	0x00000000
        /*0ac0*/ 	.short	0x010a
        /*0ac2*/ 	.byte	0x05
	.zero		1


	//   ....[158]....
        /*0ac4*/ 	.word	0x00004be0
        /*0ac8*/ 	.word	0x000000ff
        /*0acc*/ 	.word	0x00000000
        /*0ad0*/ 	.short	0x010a
        /*0ad2*/ 	.byte	0x05
	.zero		1


	//   ....[159]....
        /*0ad4*/ 	.word	0x00004c70
        /*0ad8*/ 	.word	0x000000ff
        /*0adc*/ 	.word	0x00000000
        /*0ae0*/ 	.short	0x010a
        /*0ae2*/ 	.byte	0x07
	.zero		1


	//   ....[160]....
        /*0ae4*/ 	.word	0x000050a0
        /*0ae8*/ 	.word	0x00000000
        /*0aec*/ 	.word	0x00000270
        /*0af0*/ 	.short	0x010a
        /*0af2*/ 	.byte	0xff
	.zero		1


	//   ....[161]....
        /*0af4*/ 	.word	0x00005180
        /*0af8*/ 	.word	0x00000000
        /*0afc*/ 	.word	0x00000000
        /*0b00*/ 	.short	0x0101
        /*0b02*/ 	.byte	0xff
	.zero		1


	//   ....[162]....
        /*0b04*/ 	.word	0x000054a0
        /*0b08*/ 	.word	0x000000ff
        /*0b0c*/ 	.word	0x00000268
        /*0b10*/ 	.short	0x010a
        /*0b12*/ 	.byte	0x07
	.zero		1


	//   ....[163]....
        /*0b14*/ 	.word	0x00005680
        /*0b18*/ 	.word	0x000000ff
        /*0b1c*/ 	.word	0x00000250
        /*0b20*/ 	.short	0x010a
        /*0b22*/ 	.byte	0x0d
	.zero		1


	//   ....[164]....
        /*0b24*/ 	.word	0x00005990
        /*0b28*/ 	.word	0x000000ff
        /*0b2c*/ 	.word	0x00000240
        /*0b30*/ 	.short	0x010b
        /*0b32*/ 	.byte	0x0d
	.zero		1


	//   ....[165]....
        /*0b34*/ 	.word	0x000059f0
        /*0b38*/ 	.word	0x000000ff
        /*0b3c*/ 	.word	0x00000000
        /*0b40*/ 	.short	0x0101
        /*0b42*/ 	.byte	0x0e
	.zero		1


	//   ....[166]....
        /*0b44*/ 	.word	0x00005a40
        /*0b48*/ 	.word	0x000000ff
        /*0b4c*/ 	.word	0x00000000
        /*0b50*/ 	.short	0x010a
        /*0b52*/ 	.byte	0x04
	.zero		1


	//   ....[167]....
        /*0b54*/ 	.word	0x00005ae0
        /*0b58*/ 	.word	0x00000000
        /*0b5c*/ 	.word	0x00000000
        /*0b60*/ 	.short	0x010a
        /*0b62*/ 	.byte	0xff
	.zero		1


	//   ....[168]....
        /*0b64*/ 	.word	0x00005e50
        /*0b68*/ 	.word	0x00000000
        /*0b6c*/ 	.word	0x00000270
        /*0b70*/ 	.short	0x010a
        /*0b72*/ 	.byte	0xff
	.zero		1


	//   ....[169]....
        /*0b74*/ 	.word	0x00005f60
        /*0b78*/ 	.word	0x00000000
        /*0b7c*/ 	.word	0x00000000
        /*0b80*/ 	.short	0x0101
        /*0b82*/ 	.byte	0xff
	.zero		1


	//   ....[170]....
        /*0b84*/ 	.word	0x000068e0
        /*0b88*/ 	.word	0x00000000
        /*0b8c*/ 	.word	0x00000240
        /*0b90*/ 	.short	0x010a
        /*0b92*/ 	.byte	0xff
	.zero		1


	//   ....[171]....
        /*0b94*/ 	.word	0x00006910
        /*0b98*/ 	.word	0x00000040
        /*0b9c*/ 	.word	0x00000290
        /*0ba0*/ 	.short	0x010a
        /*0ba2*/ 	.byte	0xff
	.zero		1


	//   ....[172]....
        /*0ba4*/ 	.word	0x00006a20
        /*0ba8*/ 	.word	0x00000000
        /*0bac*/ 	.word	0x00000240
        /*0bb0*/ 	.short	0x010a
        /*0bb2*/ 	.byte	0xff
	.zero		1


	//   ....[173]....
        /*0bb4*/ 	.word	0x00006b40
        /*0bb8*/ 	.word	0x00000040
        /*0bbc*/ 	.word	0x00000290
        /*0bc0*/ 	.short	0x010a
        /*0bc2*/ 	.byte	0xff
	.zero		1


	//   ....[174]....
        /*0bc4*/ 	.word	0x00006e00
        /*0bc8*/ 	.word	0x000000ff
        /*0bcc*/ 	.word	0x00000000
        /*0bd0*/ 	.short	0x0101
        /*0bd2*/ 	.byte	0x05
	.zero		1


	//   ....[175]....
        /*0bd4*/ 	.word	0x00007340
        /*0bd8*/ 	.word	0x00000002
        /*0bdc*/ 	.word	0x00000000
        /*0be0*/ 	.short	0x0101
        /*0be2*/ 	.byte	0xff
	.zero		1


	//   ....[176]....
        /*0be4*/ 	.word	0x000075e0
        /*0be8*/ 	.word	0x00000003
        /*0bec*/ 	.word	0x000002e0
        /*0bf0*/ 	.short	0x010a
        /*0bf2*/ 	.byte	0xff
	.zero		1


	//   ....[177]....
        /*0bf4*/ 	.word	0x00007640
        /*0bf8*/ 	.word	0x00000002
        /*0bfc*/ 	.word	0x00000120
        /*0c00*/ 	.short	0x010a
        /*0c02*/ 	.byte	0xff
	.zero		1


	//   ....[178]....
        /*0c04*/ 	.word	0x000076a0
        /*0c08*/ 	.word	0x00000002
        /*0c0c*/ 	.word	0x00000120
        /*0c10*/ 	.short	0x010a
        /*0c12*/ 	.byte	0xff
	.zero		1


	//   ....[179]....
        /*0c14*/ 	.word	0x000076f0
        /*0c18*/ 	.word	0x00000002
        /*0c1c*/ 	.word	0x00000270
        /*0c20*/ 	.short	0x010a
        /*0c22*/ 	.byte	0xff
	.zero		1


	//   ....[180]....
        /*0c24*/ 	.word	0x00007750
        /*0c28*/ 	.word	0x00000000
        /*0c2c*/ 	.word	0x00000000
        /*0c30*/ 	.short	0x010a
        /*0c32*/ 	.byte	0xff
	.zero		1


	//   ....[181]....
        /*0c34*/ 	.word	0x000077b0
        /*0c38*/ 	.word	0x00000000
        /*0c3c*/ 	.word	0x00000000
        /*0c40*/ 	.short	0x010a
        /*0c42*/ 	.byte	0xff
	.zero		1


	//   ....[182]....
        /*0c44*/ 	.word	0x00007810
        /*0c48*/ 	.word	0x00000000
        /*0c4c*/ 	.word	0x00000000
        /*0c50*/ 	.short	0x010a
        /*0c52*/ 	.byte	0xff
	.zero		1


	//   ....[183]....
        /*0c54*/ 	.word	0x00007870
        /*0c58*/ 	.word	0x00000000
        /*0c5c*/ 	.word	0x00000000
        /*0c60*/ 	.short	0x010a
        /*0c62*/ 	.byte	0xff
	.zero		1


	//   ....[184]....
        /*0c64*/ 	.word	0x000078d0
        /*0c68*/ 	.word	0x00000000
        /*0c6c*/ 	.word	0x00000000
        /*0c70*/ 	.short	0x010a
        /*0c72*/ 	.byte	0xff
	.zero		1


	//   ....[185]....
        /*0c74*/ 	.word	0x00007930
        /*0c78*/ 	.word	0x00000000
        /*0c7c*/ 	.word	0x00000000
        /*0c80*/ 	.short	0x010a
        /*0c82*/ 	.byte	0xff
	.zero		1


	//   ....[186]....
        /*0c84*/ 	.word	0x00007990
        /*0c88*/ 	.word	0x00000000
        /*0c8c*/ 	.word	0x00000000
        /*0c90*/ 	.short	0x010a
        /*0c92*/ 	.byte	0xff
	.zero		1


	//   ....[187]....
        /*0c94*/ 	.word	0x000079f0
        /*0c98*/ 	.word	0x00000000
        /*0c9c*/ 	.word	0x00000000
        /*0ca0*/ 	.short	0x010a
        /*0ca2*/ 	.byte	0xff
	.zero		1


	//   ....[188]....
        /*0ca4*/ 	.word	0x00007a50
        /*0ca8*/ 	.word	0x00000000
        /*0cac*/ 	.word	0x00000000
        /*0cb0*/ 	.short	0x010a
        /*0cb2*/ 	.byte	0xff
	.zero		1


	//   ....[189]....
        /*0cb4*/ 	.word	0x00007ab0
        /*0cb8*/ 	.word	0x00000000
        /*0cbc*/ 	.word	0x00000000
        /*0cc0*/ 	.short	0x010a
        /*0cc2*/ 	.byte	0xff
	.zero		1


	//   ....[190]....
        /*0cc4*/ 	.word	0x00007b10
        /*0cc8*/ 	.word	0x00000000
        /*0ccc*/ 	.word	0x00000000
        /*0cd0*/ 	.short	0x010a
        /*0cd2*/ 	.byte	0xff
	.zero		1


	//   ....[191]....
        /*0cd4*/ 	.word	0x00007b70
        /*0cd8*/ 	.word	0x00000000
        /*0cdc*/ 	.word	0x00000000
        /*0ce0*/ 	.short	0x010a
        /*0ce2*/ 	.byte	0xff
	.zero		1


	//   ....[192]....
        /*0ce4*/ 	.word	0x00007bd0
        /*0ce8*/ 	.word	0x00000000
        /*0cec*/ 	.word	0x00000000
        /*0cf0*/ 	.short	0x010a
        /*0cf2*/ 	.byte	0xff
	.zero		1


	//   ....[193]....
        /*0cf4*/ 	.word	0x00007c30
        /*0cf8*/ 	.word	0x00000000
        /*0cfc*/ 	.word	0x00000000
        /*0d00*/ 	.short	0x010a
        /*0d02*/ 	.byte	0xff
	.zero		1


	//   ....[194]....
        /*0d04*/ 	.word	0x00007c90
        /*0d08*/ 	.word	0x00000000
        /*0d0c*/ 	.word	0x00000000
        /*0d10*/ 	.short	0x010a
        /*0d12*/ 	.byte	0xff
	.zero		1


	//   ....[195]....
        /*0d14*/ 	.word	0x00007cf0
        /*0d18*/ 	.word	0x00000000
        /*0d1c*/ 	.word	0x00000000
        /*0d20*/ 	.short	0x010a
        /*0d22*/ 	.byte	0xff
	.zero		1


	//   ....[196]....
        /*0d24*/ 	.word	0x00007d50
        /*0d28*/ 	.word	0x00000000
        /*0d2c*/ 	.word	0x00000000
        /*0d30*/ 	.short	0x010a
        /*0d32*/ 	.byte	0xff
	.zero		1


	//   ....[197]....
        /*0d34*/ 	.word	0x00007db0
        /*0d38*/ 	.word	0x00000000
        /*0d3c*/ 	.word	0x00000000
        /*0d40*/ 	.short	0x010a
        /*0d42*/ 	.byte	0xff
	.zero		1


	//   ....[198]....
        /*0d44*/ 	.word	0x00007e10
        /*0d48*/ 	.word	0x00000000
        /*0d4c*/ 	.word	0x00000000
        /*0d50*/ 	.short	0x010a
        /*0d52*/ 	.byte	0xff
	.zero		1


	//   ....[199]....
        /*0d54*/ 	.word	0x00007e70
        /*0d58*/ 	.word	0x00000000
        /*0d5c*/ 	.word	0x00000000
        /*0d60*/ 	.short	0x010a
        /*0d62*/ 	.byte	0xff
	.zero		1


	//   ....[200]....
        /*0d64*/ 	.word	0x00007ed0
        /*0d68*/ 	.word	0x00000000
        /*0d6c*/ 	.word	0x00000000
        /*0d70*/ 	.short	0x010a
        /*0d72*/ 	.byte	0xff
	.zero		1


	//   ....[201]....
        /*0d74*/ 	.word	0x00007f30
        /*0d78*/ 	.word	0x00000000
        /*0d7c*/ 	.word	0x00000000
        /*0d80*/ 	.short	0x010a
        /*0d82*/ 	.byte	0xff
	.zero		1


	//   ....[202]....
        /*0d84*/ 	.word	0x00007f90
        /*0d88*/ 	.word	0x00000000
        /*0d8c*/ 	.word	0x00000000
        /*0d90*/ 	.short	0x010a
        /*0d92*/ 	.byte	0xff
	.zero		1


	//   ....[203]....
        /*0d94*/ 	.word	0x00007ff0
        /*0d98*/ 	.word	0x00000000
        /*0d9c*/ 	.word	0x00000000
        /*0da0*/ 	.short	0x010a
        /*0da2*/ 	.byte	0xff
	.zero		1


	//   ....[204]....
        /*0da4*/ 	.word	0x00008050
        /*0da8*/ 	.word	0x00000000
        /*0dac*/ 	.word	0x00000000
        /*0db0*/ 	.short	0x010a
        /*0db2*/ 	.byte	0xff
	.zero		1


	//   ....[205]....
        /*0db4*/ 	.word	0x000080b0
        /*0db8*/ 	.word	0x00000000
        /*0dbc*/ 	.word	0x00000000
        /*0dc0*/ 	.short	0x010a
        /*0dc2*/ 	.byte	0xff
	.zero		1


	//   ....[206]....
        /*0dc4*/ 	.word	0x00008110
        /*0dc8*/ 	.word	0x00000000
        /*0dcc*/ 	.word	0x00000000
        /*0dd0*/ 	.short	0x010a
        /*0dd2*/ 	.byte	0xff
	.zero		1


	//   ....[207]....
        /*0dd4*/ 	.word	0x00008170
        /*0dd8*/ 	.word	0x00000000
        /*0ddc*/ 	.word	0x00000000
        /*0de0*/ 	.short	0x010a
        /*0de2*/ 	.byte	0xff
	.zero		1


	//   ....[208]....
        /*0de4*/ 	.word	0x000081d0
        /*0de8*/ 	.word	0x00000000
        /*0dec*/ 	.word	0x00000000
        /*0df0*/ 	.short	0x010a
        /*0df2*/ 	.byte	0xff
	.zero		1


	//   ....[209]....
        /*0df4*/ 	.word	0x00008230
        /*0df8*/ 	.word	0x00000000
        /*0dfc*/ 	.word	0x00000000
        /*0e00*/ 	.short	0x010a
        /*0e02*/ 	.byte	0xff
	.zero		1


	//   ....[210]....
        /*0e04*/ 	.word	0x00008290
        /*0e08*/ 	.word	0x00000000
        /*0e0c*/ 	.word	0x00000000
        /*0e10*/ 	.short	0x010a
        /*0e12*/ 	.byte	0xff
	.zero		1


	//   ....[211]....
        /*0e14*/ 	.word	0x000082f0
        /*0e18*/ 	.word	0x00000000
        /*0e1c*/ 	.word	0x00000000
        /*0e20*/ 	.short	0x010a
        /*0e22*/ 	.byte	0xff
	.zero		1


	//   ....[212]....
        /*0e24*/ 	.word	0x00008350
        /*0e28*/ 	.word	0x00000000
        /*0e2c*/ 	.word	0x00000000
        /*0e30*/ 	.short	0x010a
        /*0e32*/ 	.byte	0xff
	.zero		1


	//   ....[213]....
        /*0e34*/ 	.word	0x000083b0
        /*0e38*/ 	.word	0x00000000
        /*0e3c*/ 	.word	0x00000000
        /*0e40*/ 	.short	0x010a
        /*0e42*/ 	.byte	0xff
	.zero		1


	//   ....[214]....
        /*0e44*/ 	.word	0x00008410
        /*0e48*/ 	.word	0x00000000
        /*0e4c*/ 	.word	0x00000000
        /*0e50*/ 	.short	0x010a
        /*0e52*/ 	.byte	0xff
	.zero		1


	//   ....[215]....
        /*0e54*/ 	.word	0x00008460
        /*0e58*/ 	.word	0x00000000
        /*0e5c*/ 	.word	0x000002d0
        /*0e60*/ 	.short	0x010a
        /*0e62*/ 	.byte	0xff
	.zero		1


	//   ....[216]....
        /*0e64*/ 	.word	0x000084c0
        /*0e68*/ 	.word	0x00000000
        /*0e6c*/ 	.word	0x00000280
        /*0e70*/ 	.short	0x010a
        /*0e72*/ 	.byte	0xff
	.zero		1


	//   ....[217]....
        /*0e74*/ 	.word	0x00008510
        /*0e78*/ 	.word	0x00000000
        /*0e7c*/ 	.word	0x00000270
        /*0e80*/ 	.short	0x010a
        /*0e82*/ 	.byte	0xff
	.zero		1


	//   ....[218]....
        /*0e84*/ 	.word	0x00008570
        /*0e88*/ 	.word	0x00000000
        /*0e8c*/ 	.word	0x00000280
        /*0e90*/ 	.short	0x010a
        /*0e92*/ 	.byte	0xff
	.zero		1


	//   ....[219]....
        /*0e94*/ 	.word	0x000085c0
        /*0e98*/ 	.word	0x00000000
        /*0e9c*/ 	.word	0x00000270
        /*0ea0*/ 	.short	0x010a
        /*0ea2*/ 	.byte	0xff
	.zero		1


	//   ....[220]....
        /*0ea4*/ 	.word	0x00008620
        /*0ea8*/ 	.word	0x00000003
        /*0eac*/ 	.word	0x000002b0
        /*0eb0*/ 	.short	0x010a
        /*0eb2*/ 	.byte	0xff
	.zero		1


	//   ....[221]....
        /*0eb4*/ 	.word	0x00008680
        /*0eb8*/ 	.word	0x00000000
        /*0ebc*/ 	.word	0x00000000
        /*0ec0*/ 	.short	0x010a
        /*0ec2*/ 	.byte	0xff
	.zero		1


	//   ....[222]....
        /*0ec4*/ 	.word	0x000086e0
        /*0ec8*/ 	.word	0x00000000
        /*0ecc*/ 	.word	0x00000000
        /*0ed0*/ 	.short	0x010a
        /*0ed2*/ 	.byte	0xff
	.zero		1


	//   ....[223]....
        /*0ed4*/ 	.word	0x00008740
        /*0ed8*/ 	.word	0x00000000
        /*0edc*/ 	.word	0x00000000
        /*0ee0*/ 	.short	0x010a
        /*0ee2*/ 	.byte	0xff
	.zero		1


	//   ....[224]....
        /*0ee4*/ 	.word	0x000087a0
        /*0ee8*/ 	.word	0x00000000
        /*0eec*/ 	.word	0x00000000
        /*0ef0*/ 	.short	0x010a
        /*0ef2*/ 	.byte	0xff
	.zero		1


	//   ....[225]....
        /*0ef4*/ 	.word	0x00008800
        /*0ef8*/ 	.word	0x00000000
        /*0efc*/ 	.word	0x00000000
        /*0f00*/ 	.short	0x010a
        /*0f02*/ 	.byte	0xff
	.zero		1


	//   ....[226]....
        /*0f04*/ 	.word	0x00008850
        /*0f08*/ 	.word	0x00000000
        /*0f0c*/ 	.word	0x00000270
        /*0f10*/ 	.short	0x010a
        /*0f12*/ 	.byte	0xff
	.zero		1


	//   ....[227]....
        /*0f14*/ 	.word	0x000088b0
        /*0f18*/ 	.word	0x00000000
        /*0f1c*/ 	.word	0x00000268
        /*0f20*/ 	.short	0x010a
        /*0f22*/ 	.byte	0xff
	.zero		1


	//   ....[228]....
        /*0f24*/ 	.word	0x00008910
        /*0f28*/ 	.word	0x00000003
        /*0f2c*/ 	.word	0x00000250
        /*0f30*/ 	.short	0x010a
        /*0f32*/ 	.byte	0xff
	.zero		1


	//   ....[229]....
        /*0f34*/ 	.word	0x00008970
        /*0f38*/ 	.word	0x00000000
        /*0f3c*/ 	.word	0x00000000
        /*0f40*/ 	.short	0x010a
        /*0f42*/ 	.byte	0xff
	.zero		1


	//   ....[230]....
        /*0f44*/ 	.word	0x000089c0
        /*0f48*/ 	.word	0x00000000
        /*0f4c*/ 	.word	0x00000270
        /*0f50*/ 	.short	0x010a
        /*0f52*/ 	.byte	0xff
	.zero		1


	//   ....[231]....
        /*0f54*/ 	.word	0x00008a10
        /*0f58*/ 	.word	0x00000000
        /*0f5c*/ 	.word	0x00000240
        /*0f60*/ 	.short	0x010a
        /*0f62*/ 	.byte	0xff
	.zero		1


	//   ....[232]....
        /*0f64*/ 	.word	0x00008a60
        /*0f68*/ 	.word	0x00000040
        /*0f6c*/ 	.word	0x00000290
        /*0f70*/ 	.short	0x010a
        /*0f72*/ 	.byte	0xff
	.zero		1


	//----- nvinfo : EIATTR_NUM_MBARRIERS
	.align		4
.L_47:
        /*0f74*/ 	.byte	0x03, 0x38
        /*0f76*/ 	.short	0x005e


	//----- nvinfo : EIATTR_EXIT_INSTR_OFFSETS
	.align		4
        /*0f78*/ 	.byte	0x04, 0x1c
        /*0f7a*/ 	.short	(.L_49 - .L_48)


	//   ....[0]....
.L_48:
        /*0f7c*/ 	.word	0x00003b00


	//   ....[1]....
        /*0f80*/ 	.word	0x00003ff0


	//   ....[2]....
        /*0f84*/ 	.word	0x00004050


	//   ....[3]....
        /*0f88*/ 	.word	0x00004ed0


	//   ....[4]....
        /*0f8c*/ 	.word	0x00005b10


	//   ....[5]....
        /*0f90*/ 	.word	0x00005b50


	//   ....[6]....
        /*0f94*/ 	.word	0x000074f0


	//   ....[7]....
        /*0f98*/ 	.word	0x00007570


	//   ....[8]....
        /*0f9c*/ 	.word	0x000075a0


	//   ....[9]....
        /*0fa0*/ 	.word	0x000075d0


	//----- nvinfo : EIATTR_MAX_THREADS
	.align		4
.L_49:
        /*0fa4*/ 	.byte	0x04, 0x05
        /*0fa6*/ 	.short	(.L_51 - .L_50)
.L_50:
        /*0fa8*/ 	.word	0x00000100
        /*0fac*/ 	.word	0x00000001
        /*0fb0*/ 	.word	0x00000001


	//----- nvinfo : EIATTR_CRS_STACK_SIZE
	.align		4
.L_51:
        /*0fb4*/ 	.byte	0x04, 0x1e
        /*0fb6*/ 	.short	(.L_53 - .L_52)
.L_52:
        /*0fb8*/ 	.word	0x00000000


	//----- nvinfo : EIATTR_CBANK_PARAM_SIZE
	.align		4
.L_53:
        /*0fbc*/ 	.byte	0x03, 0x19
        /*0fbe*/ 	.short	0x0800


	//----- nvinfo : EIATTR_PARAM_CBANK
	.align		4
        /*0fc0*/ 	.byte	0x04, 0x0a
        /*0fc2*/ 	.short	(.L_55 - .L_54)
	.align		4
.L_54:
        /*0fc4*/ 	.word	index@(.nv.constant0._ZN7cutlass13device_kernelINS_4gemm6kernel13GemmUniversalIN4cute5tupleIJiiiiEEENS1_10collective13CollectiveMmaINS1_35MainloopSm100TmaUmmaWarpSpecializedILi36ELi2ELi4ENS5_IJNS4_1CILi1EEESB_SB_EEEEENS5_IJNSA_ILi64EEENSA_ILi32EEESF_EEENS_6half_tENS5_IJlSB_lEEESH_SI_NS4_8TiledMMAINS4_8MMA_AtomIJNS4_20SM100_MMA_F16BF16_SSISH_SH_fLi64ELi32ELNS4_4UMMA5MajorE0ELSN_0ELNSM_7ScaleInE0ELSO_0EEEEEENS4_6LayoutISC_NS5_IJNSA_ILi0EEESS_SS_EEEEENS5_IJNS4_10UnderscoreESV_SV_EEEEENS4_13SM90_TMA_LOADENS4_14ComposedLayoutINS4_7SwizzleILi2ELi4ELi3EEENS4_18smem_ptr_flag_bitsILi16EEENSR_INS5_IJNSA_ILi8EEESF_EEENS5_IJSF_SB_EEEEEEEvNS4_8identityESY_S18_vS19_EENS_8epilogue10collective18CollectiveEpilogueINS1B_23Sm100TmaWarpSpecializedILi2ELi1ELi16ELb1ELb0EEEJSG_NS5_IJNSR_ISE_SB_EENSR_ISF_SB_EEEEESH_SI_SH_SI_NS1B_6fusion15FusionCallbacksIS1F_NS1J_17LinearCombinationISH_fSH_fLNS_15FloatRoundStyleE2EEESG_S1I_JEEENS4_5SM1004TMEM4LOAD26SM100_TMEM_LOAD_16dp256b4xESY_S18_NS4_17SM75_U32x4_LDSM_NENS4_14SM90_TMA_STOREES18_NS4_17SM90_U32x4_STSM_NENS4_39AutoVectorizingCopyWithAssumedAlignmentILi128EEEEEEvvEEEEvNT_6ParamsE)
        /*0fc8*/ 	.short	0x0380
        /*0fca*/ 	.short	0x0800


	//----- nvinfo : EIATTR_SW_WAR
	.align		4
.L_55:
        /*0fcc*/ 	.byte	0x04, 0x36
        /*0fce*/ 	.short	(.L_57 - .L_56)
.L_56:
        /*0fd0*/ 	.word	0x00000008
.L_57:


//--------------------- .nv.callgraph             --------------------------
	.section	.nv.callgraph,"",@"SHT_CUDA_CALLGRAPH"
	.align	4
	.sectionentsize	8
	.align		4
        /*0000*/ 	.word	0x00000000
	.align		4
        /*0004*/ 	.word	0xffffffff
	.align		4
        /*0008*/ 	.word	index@(_ZN7cutlass13device_kernelINS_4gemm6kernel13GemmUniversalIN4cute5tupleIJiiiiEEENS1_10collective13CollectiveMmaINS1_35MainloopSm100TmaUmmaWarpSpecializedILi36ELi2ELi4ENS5_IJNS4_1CILi1EEESB_SB_EEEEENS5_IJNSA_ILi64EEENSA_ILi32EEESF_EEENS_6half_tENS5_IJlSB_lEEESH_SI_NS4_8TiledMMAINS4_8MMA_AtomIJNS4_20SM100_MMA_F16BF16_SSISH_SH_fLi64ELi32ELNS4_4UMMA5MajorE0ELSN_0ELNSM_7ScaleInE0ELSO_0EEEEEENS4_6LayoutISC_NS5_IJNSA_ILi0EEESS_SS_EEEEENS5_IJNS4_10UnderscoreESV_SV_EEEEENS4_13SM90_TMA_LOADENS4_14ComposedLayoutINS4_7SwizzleILi2ELi4ELi3EEENS4_18smem_ptr_flag_bitsILi16EEENSR_INS5_IJNSA_ILi8EEESF_EEENS5_IJSF_SB_EEEEEEEvNS4_8identityESY_S18_vS19_EENS_8epilogue10collective18CollectiveEpilogueINS1B_23Sm100TmaWarpSpecializedILi2ELi1ELi16ELb1ELb0EEEJSG_NS5_IJNSR_ISE_SB_EENSR_ISF_SB_EEEEESH_SI_SH_SI_NS1B_6fusion15FusionCallbacksIS1F_NS1J_17LinearCombinationISH_fSH_fLNS_15FloatRoundStyleE2EEESG_S1I_JEEENS4_5SM1004TMEM4LOAD26SM100_TMEM_LOAD_16dp256b4xESY_S18_NS4_17SM75_U32x4_LDSM_NENS4_14SM90_TMA_STOREES18_NS4_17SM90_U32x4_STSM_NENS4_39AutoVectorizingCopyWithAssumedAlignmentILi128EEEEEEvvEEEEvNT_6ParamsE)
	.align		4
        /*000c*/ 	.word	index@(__assertfail)
	.align		4
        /*0010*/ 	.word	0x00000000
	.align		4
        /*0014*/ 	.word	0xfffffffe
	.align		4
        /*0018*/ 	.word	0x00000000
	.align		4
        /*001c*/ 	.word	0xfffffffd
	.align		4
        /*0020*/ 	.word	0x00000000
	.align		4
        /*0024*/ 	.word	0xfffffffc


//--------------------- .nv.constant4             --------------------------
	.section	.nv.constant4,"a",@progbits
	.align	8
	.align		8
.nv.constant4:
        /*0000*/ 	.dword	__assertfail
	.align		8
        /*0008*/ 	.dword	__unnamed_1
	.align		8
        /*0010*/ 	.dword	__unnamed_2
	.align		8
        /*0018*/ 	.dword	_ZN40_INTERNAL_df7818a6_4_k_cu_e47b4df4_153134cuda3std3__45__cpo5beginE
	.align		8
        /*0020*/ 	.dword	_ZN40_INTERNAL_df7818a6_4_k_cu_e47b4df4_153134cuda3std3__45__cpo3endE
	.align		8
        /*0028*/ 	.dword	_ZN40_INTERNAL_df7818a6_4_k_cu_e47b4df4_153134cuda3std3__45__cpo6cbeginE
	.align		8
        /*0030*/ 	.dword	_ZN40_INTERNAL_df7818a6_4_k_cu_e47b4df4_153134cuda3std3__45__cpo4cendE
	.align		8
        /*0038*/ 	.dword	_ZN40_INTERNAL_df7818a6_4_k_cu_e47b4df4_153134cuda3std3__442_GLOBAL__N__df7818a6_4_k_cu_e47b4df4_153136ignoreE
	.align		8
        /*0040*/ 	.dword	_ZN40_INTERNAL_df7818a6_4_k_cu_e47b4df4_153134cuda3std3__419piecewise_constructE
	.align		8
        /*0048*/ 	.dword	_ZN40_INTERNAL_df7818a6_4_k_cu_e47b4df4_153134cuda3std3__48in_placeE
	.align		8
        /*0050*/ 	.dword	_ZN40_INTERNAL_df7818a6_4_k_cu_e47b4df4_153134cuda3std6ranges3__45__cpo4swapE
	.align		8
        /*0058*/ 	.dword	_ZN40_INTERNAL_df7818a6_4_k_cu_e47b4df4_153134cuda3std6ranges3__45__cpo9iter_moveE
	.align		8
        /*0060*/ 	.dword	_ZN40_INTERNAL_df7818a6_4_k_cu_e47b4df4_153134cute7productE
	.align		8
        /*0068*/ 	.dword	_ZN40_INTERNAL_df7818a6_4_k_cu_e47b4df4_153134cute1_E
	.align		8
        /*0070*/ 	.dword	$str$25
	.align		8
        /*0078*/ 	.dword	$str$26
	.align		8
        /*0080*/ 	.dword	$str$27
	.align		8
        /*0088*/ 	.dword	$str$28


//--------------------- .text._ZN7cutlass13device_kernelINS_4gemm6kernel13GemmUniversalIN4cute5tupleIJiiiiEEENS1_10collective13CollectiveMmaINS1_35MainloopSm100TmaUmmaWarpSpecializedILi36ELi2ELi4ENS5_IJNS4_1CILi1EEESB_SB_EEEEENS5_IJNSA_ILi64EEENSA_ILi32EEESF_EEENS_6half_tENS5_IJlSB_lEEESH_SI_NS4_8TiledMMAINS4_8MMA_AtomIJNS4_20SM100_MMA_F16BF16_SSISH_SH_fLi64ELi32ELNS4_4UMMA5MajorE0ELSN_0ELNSM_7ScaleInE0ELSO_0EEEEEENS4_6LayoutISC_NS5_IJNSA_ILi0EEESS_SS_EEEEENS5_IJNS4_10UnderscoreESV_SV_EEEEENS4_13SM90_TMA_LOADENS4_14ComposedLayoutINS4_7SwizzleILi2ELi4ELi3EEENS4_18smem_ptr_flag_bitsILi16EEENSR_INS5_IJNSA_ILi8EEESF_EEENS5_IJSF_SB_EEEEEEEvNS4_8identityESY_S18_vS19_EENS_8epilogue10collective18CollectiveEpilogueINS1B_23Sm100TmaWarpSpecializedILi2ELi1ELi16ELb1ELb0EEEJSG_NS5_IJNSR_ISE_SB_EENSR_ISF_SB_EEEEESH_SI_SH_SI_NS1B_6fusion15FusionCallbacksIS1F_NS1J_17LinearCombinationISH_fSH_fLNS_15FloatRoundStyleE2EEESG_S1I_JEEENS4_5SM1004TMEM4LOAD26SM100_TMEM_LOAD_16dp256b4xESY_S18_NS4_17SM75_U32x4_LDSM_NENS4_14SM90_TMA_STOREES18_NS4_17SM90_U32x4_STSM_NENS4_39AutoVectorizingCopyWithAssumedAlignmentILi128EEEEEEvvEEEEvNT_6ParamsE --------------------------
	.section	.text._ZN7cutlass13device_kernelINS_4gemm6kernel13GemmUniversalIN4cute5tupleIJiiiiEEENS1_10collective13CollectiveMmaINS1_35MainloopSm100TmaUmmaWarpSpecializedILi36ELi2ELi4ENS5_IJNS4_1CILi1EEESB_SB_EEEEENS5_IJNSA_ILi64EEENSA_ILi32EEESF_EEENS_6half_tENS5_IJlSB_lEEESH_SI_NS4_8TiledMMAINS4_8MMA_AtomIJNS4_20SM100_MMA_F16BF16_SSISH_SH_fLi64ELi32ELNS4_4UMMA5MajorE0ELSN_0ELNSM_7ScaleInE0ELSO_0EEEEEENS4_6LayoutISC_NS5_IJNSA_ILi0EEESS_SS_EEEEENS5_IJNS4_10UnderscoreESV_SV_EEEEENS4_13SM90_TMA_LOADENS4_14ComposedLayoutINS4_7SwizzleILi2ELi4ELi3EEENS4_18smem_ptr_flag_bitsILi16EEENSR_INS5_IJNSA_ILi8EEESF_EEENS5_IJSF_SB_EEEEEEEvNS4_8identityESY_S18_vS19_EENS_8epilogue10collective18CollectiveEpilogueINS1B_23Sm100TmaWarpSpecializedILi2ELi1ELi16ELb1ELb0EEEJSG_NS5_IJNSR_ISE_SB_EENSR_ISF_SB_EEEEESH_SI_SH_SI_NS1B_6fusion15FusionCallbacksIS1F_NS1J_17LinearCombinationISH_fSH_fLNS_15FloatRoundStyleE2EEESG_S1I_JEEENS4_5SM1004TMEM4LOAD26SM100_TMEM_LOAD_16dp256b4xESY_S18_NS4_17SM75_U32x4_LDSM_NENS4_14SM90_TMA_STOREES18_NS4_17SM90_U32x4_STSM_NENS4_39AutoVectorizingCopyWithAssumedAlignmentILi128EEEEEEvvEEEEvNT_6ParamsE,"ax",@progbits
	.align	128
.text._ZN7cutlass13device_kernelINS_4gemm6kernel13GemmUniversalIN4cute5tupleIJiiiiEEENS1_10collective13CollectiveMmaINS1_35MainloopSm100TmaUmmaWarpSpecializedILi36ELi2ELi4ENS5_IJNS4_1CILi1EEESB_SB_EEEEENS5_IJNSA_ILi64EEENSA_ILi32EEESF_EEENS_6half_tENS5_IJlSB_lEEESH_SI_NS4_8TiledMMAINS4_8MMA_AtomIJNS4_20SM100_MMA_F16BF16_SSISH_SH_fLi64ELi32ELNS4_4UMMA5MajorE0ELSN_0ELNSM_7ScaleInE0ELSO_0EEEEEENS4_6LayoutISC_NS5_IJNSA_ILi0EEESS_SS_EEEEENS5_IJNS4_10UnderscoreESV_SV_EEEEENS4_13SM90_TMA_LOADENS4_14ComposedLayoutINS4_7SwizzleILi2ELi4ELi3EEENS4_18smem_ptr_flag_bitsILi16EEENSR_INS5_IJNSA_ILi8EEESF_EEENS5_IJSF_SB_EEEEEEEvNS4_8identityESY_S18_vS19_EENS_8epilogue10collective18CollectiveEpilogueINS1B_23Sm100TmaWarpSpecializedILi2ELi1ELi16ELb1ELb0EEEJSG_NS5_IJNSR_ISE_SB_EENSR_ISF_SB_EEEEESH_SI_SH_SI_NS1B_6fusion15FusionCallbacksIS1F_NS1J_17LinearCombinationISH_fSH_fLNS_15FloatRoundStyleE2EEESG_S1I_JEEENS4_5SM1004TMEM4LOAD26SM100_TMEM_LOAD_16dp256b4xESY_S18_NS4_17SM75_U32x4_LDSM_NENS4_14SM90_TMA_STOREES18_NS4_17SM90_U32x4_STSM_NENS4_39AutoVectorizingCopyWithAssumedAlignmentILi128EEEEEEvvEEEEvNT_6ParamsE:
        .type           _ZN7cutlass13device_kernelINS_4gemm6kernel13GemmUniversalIN4cute5tupleIJiiiiEEENS1_10collective13CollectiveMmaINS1_35MainloopSm100TmaUmmaWarpSpecializedILi36ELi2ELi4ENS5_IJNS4_1CILi1EEESB_SB_EEEEENS5_IJNSA_ILi64EEENSA_ILi32EEESF_EEENS_6half_tENS5_IJlSB_lEEESH_SI_NS4_8TiledMMAINS4_8MMA_AtomIJNS4_20SM100_MMA_F16BF16_SSISH_SH_fLi64ELi32ELNS4_4UMMA5MajorE0ELSN_0ELNSM_7ScaleInE0ELSO_0EEEEEENS4_6LayoutISC_NS5_IJNSA_ILi0EEESS_SS_EEEEENS5_IJNS4_10UnderscoreESV_SV_EEEEENS4_13SM90_TMA_LOADENS4_14ComposedLayoutINS4_7SwizzleILi2ELi4ELi3EEENS4_18smem_ptr_flag_bitsILi16EEENSR_INS5_IJNSA_ILi8EEESF_EEENS5_IJSF_SB_EEEEEEEvNS4_8identityESY_S18_vS19_EENS_8epilogue10collective18CollectiveEpilogueINS1B_23Sm100TmaWarpSpecializedILi2ELi1ELi16ELb1ELb0EEEJSG_NS5_IJNSR_ISE_SB_EENSR_ISF_SB_EEEEESH_SI_SH_SI_NS1B_6fusion15FusionCallbacksIS1F_NS1J_17LinearCombinationISH_fSH_fLNS_15FloatRoundStyleE2EEESG_S1I_JEEENS4_5SM1004TMEM4LOAD26SM100_TMEM_LOAD_16dp256b4xESY_S18_NS4_17SM75_U32x4_LDSM_NENS4_14SM90_TMA_STOREES18_NS4_17SM90_U32x4_STSM_NENS4_39AutoVectorizingCopyWithAssumedAlignmentILi128EEEEEEvvEEEEvNT_6ParamsE,@function
        .size           _ZN7cutlass13device_kernelINS_4gemm6kernel13GemmUniversalIN4cute5tupleIJiiiiEEENS1_10collective13CollectiveMmaINS1_35MainloopSm100TmaUmmaWarpSpecializedILi36ELi2ELi4ENS5_IJNS4_1CILi1EEESB_SB_EEEEENS5_IJNSA_ILi64EEENSA_ILi32EEESF_EEENS_6half_tENS5_IJlSB_lEEESH_SI_NS4_8TiledMMAINS4_8MMA_AtomIJNS4_20SM100_MMA_F16BF16_SSISH_SH_fLi64ELi32ELNS4_4UMMA5MajorE0ELSN_0ELNSM_7ScaleInE0ELSO_0EEEEEENS4_6LayoutISC_NS5_IJNSA_ILi0EEESS_SS_EEEEENS5_IJNS4_10UnderscoreESV_SV_EEEEENS4_13SM90_TMA_LOADENS4_14ComposedLayoutINS4_7SwizzleILi2ELi4ELi3EEENS4_18smem_ptr_flag_bitsILi16EEENSR_INS5_IJNSA_ILi8EEESF_EEENS5_IJSF_SB_EEEEEEEvNS4_8identityESY_S18_vS19_EENS_8epilogue10collective18CollectiveEpilogueINS1B_23Sm100TmaWarpSpecializedILi2ELi1ELi16ELb1ELb0EEEJSG_NS5_IJNSR_ISE_SB_EENSR_ISF_SB_EEEEESH_SI_SH_SI_NS1B_6fusion15FusionCallbacksIS1F_NS1J_17LinearCombinationISH_fSH_fLNS_15FloatRoundStyleE2EEESG_S1I_JEEENS4_5SM1004TMEM4LOAD26SM100_TMEM_LOAD_16dp256b4xESY_S18_NS4_17SM75_U32x4_LDSM_NENS4_14SM90_TMA_STOREES18_NS4_17SM90_U32x4_STSM_NENS4_39AutoVectorizingCopyWithAssumedAlignmentILi128EEEEEEvvEEEEvNT_6ParamsE,(.L_x_234 - _ZN7cutlass13device_kernelINS_4gemm6kernel13GemmUniversalIN4cute5tupleIJiiiiEEENS1_10collective13CollectiveMmaINS1_35MainloopSm100TmaUmmaWarpSpecializedILi36ELi2ELi4ENS5_IJNS4_1CILi1EEESB_SB_EEEEENS5_IJNSA_ILi64EEENSA_ILi32EEESF_EEENS_6half_tENS5_IJlSB_lEEESH_SI_NS4_8TiledMMAINS4_8MMA_AtomIJNS4_20SM100_MMA_F16BF16_SSISH_SH_fLi64ELi32ELNS4_4UMMA5MajorE0ELSN_0ELNSM_7ScaleInE0ELSO_0EEEEEENS4_6LayoutISC_NS5_IJNSA_ILi0EEESS_SS_EEEEENS5_IJNS4_10UnderscoreESV_SV_EEEEENS4_13SM90_TMA_LOADENS4_14ComposedLayoutINS4_7SwizzleILi2ELi4ELi3EEENS4_18smem_ptr_flag_bitsILi16EEENSR_INS5_IJNSA_ILi8EEESF_EEENS5_IJSF_SB_EEEEEEEvNS4_8identityESY_S18_vS19_EENS_8epilogue10collective18CollectiveEpilogueINS1B_23Sm100TmaWarpSpecializedILi2ELi1ELi16ELb1ELb0EEEJSG_NS5_IJNSR_ISE_SB_EENSR_ISF_SB_EEEEESH_SI_SH_SI_NS1B_6fusion15FusionCallbacksIS1F_NS1J_17LinearCombinationISH_fSH_fLNS_15FloatRoundStyleE2EEESG_S1I_JEEENS4_5SM1004TMEM4LOAD26SM100_TMEM_LOAD_16dp256b4xESY_S18_NS4_17SM75_U32x4_LDSM_NENS4_14SM90_TMA_STOREES18_NS4_17SM90_U32x4_STSM_NENS4_39AutoVectorizingCopyWithAssumedAlignmentILi128EEEEEEvvEEEEvNT_6ParamsE)
        .other          _ZN7cutlass13device_kernelINS_4gemm6kernel13GemmUniversalIN4cute5tupleIJiiiiEEENS1_10collective13CollectiveMmaINS1_35MainloopSm100TmaUmmaWarpSpecializedILi36ELi2ELi4ENS5_IJNS4_1CILi1EEESB_SB_EEEEENS5_IJNSA_ILi64EEENSA_ILi32EEESF_EEENS_6half_tENS5_IJlSB_lEEESH_SI_NS4_8TiledMMAINS4_8MMA_AtomIJNS4_20SM100_MMA_F16BF16_SSISH_SH_fLi64ELi32ELNS4_4UMMA5MajorE0ELSN_0ELNSM_7ScaleInE0ELSO_0EEEEEENS4_6LayoutISC_NS5_IJNSA_ILi0EEESS_SS_EEEEENS5_IJNS4_10UnderscoreESV_SV_EEEEENS4_13SM90_TMA_LOADENS4_14ComposedLayoutINS4_7SwizzleILi2ELi4ELi3EEENS4_18smem_ptr_flag_bitsILi16EEENSR_INS5_IJNSA_ILi8EEESF_EEENS5_IJSF_SB_EEEEEEEvNS4_8identityESY_S18_vS19_EENS_8epilogue10collective18CollectiveEpilogueINS1B_23Sm100TmaWarpSpecializedILi2ELi1ELi16ELb1ELb0EEEJSG_NS5_IJNSR_ISE_SB_EENSR_ISF_SB_EEEEESH_SI_SH_SI_NS1B_6fusion15FusionCallbacksIS1F_NS1J_17LinearCombinationISH_fSH_fLNS_15FloatRoundStyleE2EEESG_S1I_JEEENS4_5SM1004TMEM4LOAD26SM100_TMEM_LOAD_16dp256b4xESY_S18_NS4_17SM75_U32x4_LDSM_NENS4_14SM90_TMA_STOREES18_NS4_17SM90_U32x4_STSM_NENS4_39AutoVectorizingCopyWithAssumedAlignmentILi128EEEEEEvvEEEEvNT_6ParamsE,@"STO_CUDA_ENTRY STV_DEFAULT"
_ZN7cutlass13device_kernelINS_4gemm6kernel13GemmUniversalIN4cute5tupleIJiiiiEEENS1_10collective13CollectiveMmaINS1_35MainloopSm100TmaUmmaWarpSpecializedILi36ELi2ELi4ENS5_IJNS4_1CILi1EEESB_SB_EEEEENS5_IJNSA_ILi64EEENSA_ILi32EEESF_EEENS_6half_tENS5_IJlSB_lEEESH_SI_NS4_8TiledMMAINS4_8MMA_AtomIJNS4_20SM100_MMA_F16BF16_SSISH_SH_fLi64ELi32ELNS4_4UMMA5MajorE0ELSN_0ELNSM_7ScaleInE0ELSO_0EEEEEENS4_6LayoutISC_NS5_IJNSA_ILi0EEESS_SS_EEEEENS5_IJNS4_10UnderscoreESV_SV_EEEEENS4_13SM90_TMA_LOADENS4_14ComposedLayoutINS4_7SwizzleILi2ELi4ELi3EEENS4_18smem_ptr_flag_bitsILi16EEENSR_INS5_IJNSA_ILi8EEESF_EEENS5_IJSF_SB_EEEEEEEvNS4_8identityESY_S18_vS19_EENS_8epilogue10collective18CollectiveEpilogueINS1B_23Sm100TmaWarpSpecializedILi2ELi1ELi16ELb1ELb0EEEJSG_NS5_IJNSR_ISE_SB_EENSR_ISF_SB_EEEEESH_SI_SH_SI_NS1B_6fusion15FusionCallbacksIS1F_NS1J_17LinearCombinationISH_fSH_fLNS_15FloatRoundStyleE2EEESG_S1I_JEEENS4_5SM1004TMEM4LOAD26SM100_TMEM_LOAD_16dp256b4xESY_S18_NS4_17SM75_U32x4_LDSM_NENS4_14SM90_TMA_STOREES18_NS4_17SM90_U32x4_STSM_NENS4_39AutoVectorizingCopyWithAssumedAlignmentILi128EEEEEEvvEEEEvNT_6ParamsE:
[----:B------:R-:W1:Y:S01]  /*0000*/  LDC R1, c[0x0][0x37c] ;  /* 0x0000df00ff017b82 */ /* 0x000e620000000800 */
[----:B------:R-:W2:Y:S01]  /*0010*/  S2R R86, SR_TID.X ;  /* 0x0000000000567919 */ /* 0x000ea20000002100 */
[----:B------:R-:W3:Y:S01]  /*0020*/  LDCU.64 UR4, c[0x0][0x890] ;  /* 0x00011200ff0477ac */ /* 0x000ee20008000a00 */
[----:B------:R-:W-:Y:S02]  /*0030*/  PRMT R70, RZ, 0x7610, R70 ;  /* 0x00007610ff467816 */ /* 0x000fe40000000046 */
[----:B------:R-:W-:Y:S01]  /*0040*/  ELECT P5, URZ, PT ;  /* 0x0000000000ff782f */ /* 0x000fe200038a0000 */
[----:B------:R-:W4:Y:S01]  /*0050*/  LDCU.64 UR40, c[0x0][0x358] ;  /* 0x00006b00ff2877ac */ /* 0x000f220008000a00 */
[----:B---3--:R-:W-:-:S04]  /*0060*/  UISETP.NE.U32.AND UP0, UPT, UR4, URZ, UPT ;  /* 0x000000ff0400728c */ /* 0x008fc8000bf05070 */
[----:B------:R-:W-:Y:S01]  /*0070*/  UISETP.NE.AND.EX UP0, UPT, UR5, URZ, UPT, UP0 ;  /* 0x000000ff0500728c */ /* 0x000fe2000bf05300 */
[----:B--2---:R-:W-:-:S05]  /*0080*/  SHF.R.U32.HI R75, RZ, 0x5, R86 ;  /* 0x00000005ff4b7819 */ /* 0x004fca0000011656 */
[----:B------:R-:W2:Y:S02]  /*0090*/  SHFL.IDX PT, R0, R75, RZ, 0x1f ;  /* 0x00001fff4b007589 */ /* 0x000ea400000e0000 */
[----:B--2---:R-:W-:Y:S01]  /*00a0*/  R2UR UR8, R0 ;  /* 0x00000000000872ca */ /* 0x004fe200000e0000 */
[----:B-1--4-:R-:W-:-:S14]  /*00b0*/  BRA.U UP0, `(.L_x_0) ;  /* 0x00000001002c7547 */ /* 0x012fdc000b800000 */
[----:B------:R-:W1:Y:S02]  /*00c0*/  LDCU.64 UR6, c[0x0][0x888] ;  /* 0x00011100ff0677ac */ /* 0x000e640008000a00 */
[----:B-1----:R-:W-:-:S04]  /*00d0*/  UISETP.NE.U32.AND UP0, UPT, UR6, URZ, UPT ;  /* 0x000000ff0600728c */ /* 0x002fc8000bf05070 */
[----:B------:R-:W-:-:S09]  /*00e0*/  UISETP.NE.AND.EX UP0, UPT, UR7, URZ, UPT, UP0 ;  /* 0x000000ff0700728c */ /* 0x000fd2000bf05300 */
[----:B------:R-:W-:Y:S05]  /*00f0*/  BRA.U !UP0, `(.L_x_1) ;  /* 0x0000000108107547 */ /* 0x000fea000b800000 */
[----:B------:R-:W1:Y:S02]  /*0100*/  LDC.64 R2, c[0x0][0x888] ;  /* 0x00022200ff027b82 */ /* 0x000e640000000a00 */
[----:B-1----:R1:W5:Y:S01]  /*0110*/  LDG.E R35, desc[UR40][R2.64] ;  /* 0x0000002802237981 */ /* 0x002362000c1e1900 */
[----:B------:R-:W-:Y:S01]  /*0120*/  HFMA2 R70, -RZ, RZ, 0, 5.9604644775390625e-08 ;  /* 0x00000001ff467431 */ /* 0x000fe200000001ff */
[----:B------:R-:W-:Y:S05]  /*0130*/  BRA `(.L_x_0) ;  /* 0x00000000000c7947 */ /* 0x000fea0003800000 */
.L_x_1:
[----:B------:R-:W1:Y:S01]  /*0140*/  LDCU UR6, c[0x0][0x880] ;  /* 0x00011000ff0677ac */ /* 0x000e620008000800 */
[----:B------:R-:W-:Y:S01]  /*0150*/  HFMA2 R70, -RZ, RZ, 0, 5.9604644775390625e-08 ;  /* 0x00000001ff467431 */ /* 0x000fe200000001ff */
[----:B-1----:R-:W-:-:S07]  /*0160*/  MOV R35, UR6 ;  /* 0x0000000600237c02 */ /* 0x002fce0008000f00 */
.L_x_0:
[----:B------:R-:W2:Y:S02]  /*0170*/  LDCU.64 UR6, c[0x0][0x8b0] ;  /* 0x00011600ff0677ac */ /* 0x000ea40008000a00 */
[----:B--2---:R-:W-:-:S04]  /*0180*/  UISETP.NE.U32.AND UP0, UPT, UR6, URZ, UPT ;  /* 0x000000ff0600728c */ /* 0x004fc8000bf05070 */
[----:B------:R-:W-:-:S09]  /*0190*/  UISETP.NE.AND.EX UP0, UPT, UR7, URZ, UPT, UP0 ;  /* 0x000000ff0700728c */ /* 0x000fd2000bf05300 */
[----:B------:R-:W-:Y:S05]  /*01a0*/  BRA.U UP0, `(.L_x_2) ;  /* 0x0000000100247547 */ /* 0x000fea000b800000 */
[----:B------:R-:W2:Y:S02]  /*01b0*/  LDCU.64 UR6, c[0x0][0x8a8] ;  /* 0x00011500ff0677ac */ /* 0x000ea40008000a00 */
[----:B--2---:R-:W-:-:S04]  /*01c0*/  UISETP.NE.U32.AND UP0, UPT, UR6, URZ, UPT ;  /* 0x000000ff0600728c */ /* 0x004fc8000bf05070 */
[----:B------:R-:W-:-:S09]  /*01d0*/  UISETP.NE.AND.EX UP0, UPT, UR7, URZ, UPT, UP0 ;  /* 0x000000ff0700728c */ /* 0x000fd2000bf05300 */
[----:B------:R-:W-:Y:S05]  /*01e0*/  BRA.U !UP0, `(.L_x_3) ;  /* 0x00000001080c7547 */ /* 0x000fea000b800000 */
[----:B-1----:R-:W1:Y:S02]  /*01f0*/  LDC.64 R2, c[0x0][0x8a8] ;  /* 0x00022a00ff027b82 */ /* 0x002e640000000a00 */
[----:B-1----:R2:W5:Y:S01]  /*0200*/  LDG.E R33, desc[UR40][R2.64] ;  /* 0x0000002802217981 */ /* 0x002562000c1e1900 */
[----:B------:R-:W-:Y:S05]  /*0210*/  BRA `(.L_x_2) ;  /* 0x0000000000087947 */ /* 0x000fea0003800000 */
.L_x_3:
[----:B------:R-:W2:Y:S02]  /*0220*/  LDCU UR6, c[0x0][0x8a0] ;  /* 0x00011400ff0677ac */ /* 0x000ea40008000800 */
[----:B--2---:R-:W-:Y:S02]  /*0230*/  MOV R33, UR6 ;  /* 0x0000000600217c02 */ /* 0x004fe40008000f00 */
.L_x_2:
[----:B------:R-:W-:Y:S01]  /*0240*/  IMAD.U32 R0, RZ, RZ, UR8 ;  /* 0x00000008ff007e24 */ /* 0x000fe2000f8e00ff */
[----:B------:R-:W-:Y:S04]  /*0250*/  BSSY.RECONVERGENT B0, `(.L_x_4) ;  /* 0x000000c000007945 */ /* 0x000fe80003800200 */
[C---:B------:R-:W-:Y:S02]  /*0260*/  ISETP.NE.OR P1, PT, R0.reuse, 0x1, !P5 ;  /* 0x000000010000780c */ /* 0x040fe40006f25670 */
[----:B------:R-:W-:-:S11]  /*0270*/  ISETP.NE.OR P0, PT, R0, 0x3, !P5 ;  /* 0x000000030000780c */ /* 0x000fd60006f05670 */
[----:B------:R-:W-:Y:S05]  /*0280*/  @P1 BRA `(.L_x_5) ;  /* 0x0000000000201947 */ /* 0x000fea0003800000 */
[----:B------:R-:W3:Y:S02]  /*0290*/  LDCU.64 UR6, c[0x0][0x348] ;  /* 0x00006900ff0677ac */ /* 0x000ee40008000a00 */
[----:B---3--:R-:W-:Y:S02]  /*02a0*/  UIADD3 UR10, UP1, UPT, UR6, 0x80, URZ ;  /* 0x00000080060a7890 */ /* 0x008fe4000ff3e0ff */
[----:B------:R-:W-:Y:S02]  /*02b0*/  UIADD3 UR6, UP0, UPT, UR6, 0x180, URZ ;  /* 0x0000018006067890 */ /* 0x000fe4000ff1e0ff */
[----:B------:R-:W-:Y:S02]  /*02c0*/  UIADD3.X UR11, UPT, UPT, URZ, UR7, URZ, UP1, !UPT ;  /* 0x00000007ff0b7290 */ /* 0x000fe40008ffe4ff */
[----:B------:R-:W-:-:S07]  /*02d0*/  UIADD3.X UR7, UPT, UPT, URZ, UR7, URZ, UP0, !UPT ;  /* 0x00000007ff077290 */ /* 0x000fce00087fe4ff */
[----:B------:R3:W-:Y:S02]  /*02e0*/  UTMACCTL.PF [UR10] ;  /* 0x000000000a0079b9 */ /* 0x0007e40008040000 */
[----:B------:R3:W-:Y:S02]  /*02f0*/  UTMACCTL.PF [UR6] ;  /* 0x00000000060079b9 */ /* 0x0007e40008040000 */
[----:B---3--:R-:W-:Y:S01]  /*0300*/  NOP ;  /* 0x0000000000007918 */ /* 0x008fe20000000000 */
.L_x_5:
[----:B------:R-:W-:Y:S05]  /*0310*/  BSYNC.RECONVERGENT B0 ;  /* 0x0000000000007941 */ /* 0x000fea0003800200 */
.L_x_4:
[----:B------:R-:W-:Y:S04]  /*0320*/  BSSY.RECONVERGENT B0, `(.L_x_6) ;  /* 0x000000a000007945 */ /* 0x000fe80003800200 */
        /* <DEDUP_REMOVED lines=9> */
.L_x_7:
[----:B------:R-:W-:Y:S05]  /*03c0*/  BSYNC.RECONVERGENT B0 ;  /* 0x0000000000007941 */ /* 0x000fea0003800200 */
.L_x_6:
[----:B------:R-:W3:Y:S01]  /*03d0*/  LDCU.64 UR6, c[0x0][0x888] ;  /* 0x00011100ff0677ac */ /* 0x000ee20008000a00 */
[----:B------:R-:W-:Y:S02]  /*03e0*/  UISETP.EQ.U32.AND UP1, UPT, UR4, URZ, UPT ;  /* 0x000000ff0400728c */ /* 0x000fe4000bf22070 */
[----:B------:R-:W-:Y:S02]  /*03f0*/  UPLOP3.LUT UP2, UPT, UPT, UPT, UPT, 0x80, 0x8 ;  /* 0x000000000008789c */ /* 0x000fe40003f4f070 */
[----:B---3--:R-:W-:-:S04]  /*0400*/  UISETP.NE.U32.AND UP0, UPT, UR6, URZ, UPT ;  /* 0x000000ff0600728c */ /* 0x008fc8000bf05070 */
[----:B------:R-:W-:-:S04]  /*0410*/  UISETP.NE.AND.EX UP0, UPT, UR7, URZ, UPT, UP0 ;  /* 0x000000ff0700728c */ /* 0x000fc8000bf05300 */
[----:B------:R-:W-:-:S04]  /*0420*/  UISETP.EQ.OR.EX UP3, UPT, UR5, URZ, !UP0, UP1 ;  /* 0x000000ff0500728c */ /* 0x000fc8000c762710 */
[----:B------:R-:W-:-:S05]  /*0430*/  UP2UR UR46, UPR, URZ, 0x8 ;  /* 0x00000008ff2e7883 */ /* 0x000fca0008000000 */
[----:B------:R-:W-:Y:S07]  /*0440*/  BRA.U !UP3, `(.L_x_8) ;  /* 0x000000010b207547 */ /* 0x000fee000b800000 */
[----:B------:R-:W-:Y:S01]  /*0450*/  UISETP.NE.U32.AND UP2, UPT, UR4, URZ, UPT ;  /* 0x000000ff0400728c */ /* 0x000fe2000bf45070 */
[----:B-----5:R-:W-:Y:S01]  /*0460*/  FSETP.NEU.AND P0, PT, R35, RZ, PT ;  /* 0x000000ff2300720b */ /* 0x020fe20003f0d000 */
[----:B------:R-:W-:Y:S02]  /*0470*/  USEL UR4, URZ, 0xffffffff, UP0 ;  /* 0xffffffffff047887 */ /* 0x000fe40008000000 */
[----:B------:R-:W-:-:S10]  /*0480*/  UISETP.NE.AND.EX UP2, UPT, UR5, URZ, UPT, UP2 ;  /* 0x000000ff0500728c */ /* 0x000fd4000bf45320 */
[----:B------:R-:W-:Y:S01]  /*0490*/  VOTEU.ANY UP1, P0 ;  /* 0x0000000000ff7886 */ /* 0x000fe20000020100 */
[----:B------:R-:W-:-:S04]  /*04a0*/  @!UP2 USEL UR4, URZ, 0xffffffff, UP1 ;  /* 0xffffffffff04a887 */ /* 0x000fc80008800000 */
[----:B------:R-:W-:-:S04]  /*04b0*/  ULOP3.LUT UR4, UR4, 0x1, URZ, 0xc0, !UPT ;  /* 0x0000000104047892 */ /* 0x000fc8000f8ec0ff */
[----:B------:R-:W-:-:S11]  /*04c0*/  UISETP.NE.U32.AND UP2, UPT, UR4, 0x1, UPT ;  /* 0x000000010400788c */ /* 0x000fd6000bf45070 */
.L_x_8:
[----:B-12---:R-:W1:Y:S01]  /*04d0*/  SHFL.IDX PT, R2, R75, RZ, 0x1f ;  /* 0x00001fff4b027589 */ /* 0x006e6200000e0000 */
[----:B------:R-:W-:-:S04]  /*04e0*/  UISETP.NE.AND UP1, UPT, UR8, 0x2, UPT ;  /* 0x000000020800788c */ /* 0x000fc8000bf25270 */
[----:B------:R-:W-:Y:S01]  /*04f0*/  USEL UR6, URZ, 0x1, UP1 ;  /* 0x00000001ff067887 */ /* 0x000fe20008800000 */
[----:B-1----:R-:W-:-:S13]  /*0500*/  ISETP.NE.AND P0, PT, R2, RZ, PT ;  /* 0x000000ff0200720c */ /* 0x002fda0003f05270 */
[----:B------:R-:W-:Y:S05]  /*0510*/  @P0 BRA `(.L_x_9) ;  /* 0x0000000400540947 */ /* 0x000fea0003800000 */
[----:B------:R-:W-:Y:S01]  /*0520*/  ELECT P0, URZ, PT ;  /* 0x0000000000ff782f */ /* 0x000fe20003800000 */
[----:B------:R-:W-:-:S12]  /*0530*/  BSSY.RECONVERGENT B0, `(.L_x_9) ;  /* 0x0000053000007945 */ /* 0x000fd80003800200 */
[----:B------:R-:W-:Y:S05]  /*0540*/  @!P0 BRA `(.L_x_10) ;  /* 0x0000000400448947 */ /* 0x000fea0003800000 */
[----:B------:R-:W1:Y:S01]  /*0550*/  S2UR UR5, SR_CgaCtaId ;  /* 0x00000000000579c3 */ /* 0x000e620000008800 */
[----:B------:R-:W-:Y:S01]  /*0560*/  UMOV UR7, 0x400 ;  /* 0x0000040000077882 */ /* 0x000fe20000000000 */
[----:B------:R-:W-:Y:S02]  /*0570*/  UMOV UR4, 0x1 ;  /* 0x0000000100047882 */ /* 0x000fe40000000000 */
[----:B------:R-:W-:-:S04]  /*0580*/  UIADD3 UR10, UPT, UPT, -UR4, 0x100000, URZ ;  /* 0x00100000040a7890 */ /* 0x000fc8000fffe1ff */
[----:B------:R-:W-:Y:S02]  /*0590*/  USHF.L.U32 UR11, UR10, 0xb, URZ ;  /* 0x0000000b0a0b7899 */ /* 0x000fe400080006ff */
[----:B------:R-:W-:Y:S02]  /*05a0*/  USHF.L.U32 UR10, UR10, 0x1, URZ ;  /* 0x000000010a0a7899 */ /* 0x000fe400080006ff */
[----:B-1----:R-:W-:Y:S01]  /*05b0*/  ULEA UR5, UR5, UR7, 0x18 ;  /* 0x0000000705057291 */ /* 0x002fe2000f8ec0ff */
[----:B------:R-:W1:Y:S11]  /*05c0*/  FENCE.VIEW.ASYNC.S ;  /* 0x00000000000073c6 */ /* 0x000e760000000000 */
[----:B-1----:R1:W2:Y:S01]  /*05d0*/  SYNCS.EXCH.64 URZ, [UR5], UR10 ;  /* 0x0000000a05ff75b2 */ /* 0x0022a20008000100 */
[----:B------:R1:W3:Y:S01]  /*05e0*/  SYNCS.EXCH.64 URZ, [UR5+0x120], UR10 ;  /* 0x0001200a05ff75b2 */ /* 0x0002e20008000100 */
[----:B------:R1:W4:Y:S01]  /*05f0*/  SYNCS.EXCH.64 URZ, [UR5+0x8], UR10 ;  /* 0x0000080a05ff75b2 */ /* 0x0003220008000100 */
[----:B------:R1:W1:Y:S01]  /*0600*/  SYNCS.EXCH.64 URZ, [UR5+0x128], UR10 ;  /* 0x0001280a05ff75b2 */ /* 0x0002620008000100 */
        /* <DEDUP_REMOVED lines=68> */
[----:B--234-:R-:W-:Y:S01]  /*0a50*/  NOP ;  /* 0x0000000000007918 */ /* 0x01cfe20000000000 */
.L_x_10:
[----:B-1----:R-:W-:Y:S05]  /*0a60*/  BSYNC.RECONVERGENT B0 ;  /* 0x0000000000007941 */ /* 0x002fea0003800200 */
.L_x_9:
[----:B------:R-:W1:Y:S01]  /*0a70*/  SHFL.IDX PT, R2, R75, RZ, 0x1f ;  /* 0x00001fff4b027589 */ /* 0x000e6200000e0000 */
[----:B------:R-:W-:Y:S01]  /*0a80*/  NOP ;  /* 0x0000000000007918 */ /* 0x000fe20000000000 */
[----:B-1----:R-:W-:-:S13]  /*0a90*/  ISETP.NE.AND P0, PT, R2, 0x1, PT ;  /* 0x000000010200780c */ /* 0x002fda0003f05270 */
[----:B------:R-:W-:Y:S05]  /*0aa0*/  @P0 BRA `(.L_x_11) ;  /* 0x0000000000480947 */ /* 0x000fea0003800000 */
[----:B------:R-:W1:Y:S01]  /*0ab0*/  S2UR UR7, SR_CgaCtaId ;  /* 0x00000000000779c3 */ /* 0x000e620000008800 */
[----:B------:R-:W-:Y:S01]  /*0ac0*/  UMOV UR9, 0x400 ;  /* 0x0000040000097882 */ /* 0x000fe20000000000 */
[----:B------:R-:W-:Y:S01]  /*0ad0*/  UMOV UR5, 0x20 ;  /* 0x0000002000057882 */ /* 0x000fe20000000000 */
[----:B------:R-:W-:Y:S01]  /*0ae0*/  UMOV UR4, 0x80 ;  /* 0x0000008000047882 */ /* 0x000fe20000000000 */
[----:B------:R-:W-:-:S04]  /*0af0*/  UIADD3 UR10, UPT, UPT, -UR5, 0x100000, URZ ;  /* 0x00100000050a7890 */ /* 0x000fc8000fffe1ff */
[----:B------:R-:W-:Y:S02]  /*0b00*/  USHF.L.U32 UR11, UR10, 0xb, URZ ;  /* 0x0000000b0a0b7899 */ /* 0x000fe400080006ff */
[----:B------:R-:W-:Y:S02]  /*0b10*/  USHF.L.U32 UR10, UR10, 0x1, URZ ;  /* 0x000000010a0a7899 */ /* 0x000fe400080006ff */
[----:B------:R-:W-:-:S04]  /*0b20*/  UIADD3 UR4, UPT, UPT, -UR4, 0x100000, URZ ;  /* 0x0010000004047890 */ /* 0x000fc8000fffe1ff */
[----:B------:R-:W-:Y:S02]  /*0b30*/  USHF.L.U32 UR5, UR4, 0xb, URZ ;  /* 0x0000000b04057899 */ /* 0x000fe400080006ff */
[----:B------:R-:W-:Y:S01]  /*0b40*/  USHF.L.U32 UR4, UR4, 0x1, URZ ;  /* 0x0000000104047899 */ /* 0x000fe200080006ff */
[----:B------:R-:W-:Y:S01]  /*0b50*/  ELECT P0, URZ, PT ;  /* 0x0000000000ff782f */ /* 0x000fe20003800000 */
[----:B-1----:R-:W-:Y:S01]  /*0b60*/  ULEA UR7, UR7, UR9, 0x18 ;  /* 0x0000000907077291 */ /* 0x002fe2000f8ec0ff */
[----:B------:R-:W1:Y:S11]  /*0b70*/  FENCE.VIEW.ASYNC.S ;  /* 0x00000000000073c6 */ /* 0x000e760000000000 */
[----:B-1----:R1:W2:Y:S01]  /*0b80*/  SYNCS.EXCH.64 URZ, [UR7+0x240], UR10 ;  /* 0x0002400a07ff75b2 */ /* 0x0022a20008000100 */
[----:B------:R1:W3:Y:S01]  /*0b90*/  SYNCS.EXCH.64 URZ, [UR7+0x250], UR4 ;  /* 0x0002500407ff75b2 */ /* 0x0002e20008000100 */
[----:B------:R1:W4:Y:S01]  /*0ba0*/  SYNCS.EXCH.64 URZ, [UR7+0x248], UR10 ;  /* 0x0002480a07ff75b2 */ /* 0x0003220008000100 */
[----:B------:R1:W1:Y:S01]  /*0bb0*/  SYNCS.EXCH.64 URZ, [UR7+0x258], UR4 ;  /* 0x0002580407ff75b2 */ /* 0x0002620008000100 */
[----:B------:R-:W-:Y:S01]  /*0bc0*/  NOP ;  /* 0x0000000000007918 */ /* 0x000fe20000000000 */
.L_x_11:
[----:B------:R-:W2:Y:S01]  /*0bd0*/  SHFL.IDX PT, R2, R75, RZ, 0x1f ;  /* 0x00001fff4b027589 */ /* 0x000ea200000e0000 */
[----:B------:R-:W-:Y:S01]  /*0be0*/  NOP ;  /* 0x0000000000007918 */ /* 0x000fe20000000000 */
[----:B--2---:R-:W-:-:S13]  /*0bf0*/  ISETP.NE.AND P0, PT, R2, 0x3, PT ;  /* 0x000000030200780c */ /* 0x004fda0003f05270 */
[----:B------:R-:W-:Y:S05]  /*0c00*/  @P0 BRA `(.L_x_12) ;  /* 0x0000000000300947 */ /* 0x000fea0003800000 */
[----:B-1----:R-:W1:Y:S01]  /*0c10*/  S2UR UR5, SR_CgaCtaId ;  /* 0x00000000000579c3 */ /* 0x002e620000008800 */
[----:B------:R-:W-:Y:S01]  /*0c20*/  UMOV UR7, 0x400 ;  /* 0x0000040000077882 */ /* 0x000fe20000000000 */
[----:B------:R-:W-:Y:S01]  /*0c30*/  UMOV UR4, 0x20 ;  /* 0x0000002000047882 */ /* 0x000fe20000000000 */
[----:B------:R-:W-:Y:S01]  /*0c40*/  ELECT P0, URZ, PT ;  /* 0x0000000000ff782f */ /* 0x000fe20003800000 */
[----:B------:R-:W-:-:S04]  /*0c50*/  UIADD3 UR10, UPT, UPT, -UR4, 0x100000, URZ ;  /* 0x00100000040a7890 */ /* 0x000fc8000fffe1ff */
[----:B------:R-:W-:Y:S02]  /*0c60*/  USHF.L.U32 UR11, UR10, 0xb, URZ ;  /* 0x0000000b0a0b7899 */ /* 0x000fe400080006ff */
[----:B------:R-:W-:Y:S02]  /*0c70*/  USHF.L.U32 UR10, UR10, 0x1, URZ ;  /* 0x000000010a0a7899 */ /* 0x000fe400080006ff */
[----:B-1----:R-:W-:Y:S01]  /*0c80*/  ULEA UR5, UR5, UR7, 0x18 ;  /* 0x0000000705057291 */ /* 0x002fe2000f8ec0ff */
[----:B------:R-:W1:Y:S11]  /*0c90*/  FENCE.VIEW.ASYNC.S ;  /* 0x00000000000073c6 */ /* 0x000e760000000000 */
[----:B-1----:R2:W1:Y:S01]  /*0ca0*/  SYNCS.EXCH.64 URZ, [UR5+0x260], UR10 ;  /* 0x0002600a05ff75b2 */ /* 0x0024620008000100 */
[----:B------:R2:W1:Y:S02]  /*0cb0*/  SYNCS.EXCH.64 URZ, [UR5+0x268], UR10 ;  /* 0x0002680a05ff75b2 */ /* 0x0004640008000100 */
[----:B--2---:R-:W-:Y:S01]  /*0cc0*/  NOP ;  /* 0x0000000000007918 */ /* 0x004fe20000000000 */
.L_x_12:
[----:B------:R-:W2:Y:S01]  /*0cd0*/  SHFL.IDX PT, R2, R75, RZ, 0x1f ;  /* 0x00001fff4b027589 */ /* 0x000ea200000e0000 */
[----:B------:R-:W-:Y:S01]  /*0ce0*/  NOP ;  /* 0x0000000000007918 */ /* 0x000fe20000000000 */
[----:B--2---:R-:W-:-:S13]  /*0cf0*/  ISETP.NE.AND P0, PT, R2, 0x4, PT ;  /* 0x000000040200780c */ /* 0x004fda0003f05270 */
[----:B------:R-:W-:Y:S05]  /*0d00*/  @P0 BRA `(.L_x_13) ;  /* 0x00000000004c0947 */ /* 0x000fea0003800000 */
[----:B-1----:R-:W1:Y:S01]  /*0d10*/  S2UR UR5, SR_CgaCtaId ;  /* 0x00000000000579c3 */ /* 0x002e620000008800 */
[----:B------:R-:W-:Y:S01]  /*0d20*/  UMOV UR9, 0x100 ;  /* 0x0000010000097882 */ /* 0x000fe20000000000 */
[----:B------:R-:W-:Y:S01]  /*0d30*/  UMOV UR7, 0x400 ;  /* 0x0000040000077882 */ /* 0x000fe20000000000 */
[----:B------:R-:W-:Y:S01]  /*0d40*/  USEL UR9, UR9, 0xe0, UP2 ;  /* 0x000000e009097887 */ /* 0x000fe20009000000 */
[----:B------:R-:W-:Y:S01]  /*0d50*/  UMOV UR4, 0x1 ;  /* 0x0000000100047882 */ /* 0x000fe20000000000 */
[----:B------:R-:W-:Y:S01]  /*0d60*/  ELECT P0, URZ, PT ;  /* 0x0000000000ff782f */ /* 0x000fe20003800000 */
[----:B------:R-:W-:-:S04]  /*0d70*/  UIADD3 UR10, UPT, UPT, -UR4, 0x100000, URZ ;  /* 0x00100000040a7890 */ /* 0x000fc8000fffe1ff */
[----:B------:R-:W-:Y:S02]  /*0d80*/  USHF.L.U32 UR11, UR10, 0xb, URZ ;  /* 0x0000000b0a0b7899 */ /* 0x000fe400080006ff */
[----:B------:R-:W-:Y:S02]  /*0d90*/  USHF.L.U32 UR10, UR10, 0x1, URZ ;  /* 0x000000010a0a7899 */ /* 0x000fe400080006ff */
[----:B------:R-:W-:-:S04]  /*0da0*/  UIADD3 UR12, UPT, UPT, -UR9, 0x100000, URZ ;  /* 0x00100000090c7890 */ /* 0x000fc8000fffe1ff */
[----:B------:R-:W-:Y:S02]  /*0db0*/  USHF.L.U32 UR13, UR12, 0xb, URZ ;  /* 0x0000000b0c0d7899 */ /* 0x000fe400080006ff */
[----:B------:R-:W-:Y:S02]  /*0dc0*/  USHF.L.U32 UR12, UR12, 0x1, URZ ;  /* 0x000000010c0c7899 */ /* 0x000fe400080006ff */
[----:B-1----:R-:W-:Y:S01]  /*0dd0*/  ULEA UR5, UR5, UR7, 0x18 ;  /* 0x0000000705057291 */ /* 0x002fe2000f8ec0ff */
[----:B------:R-:W1:Y:S11]  /*0de0*/  FENCE.VIEW.ASYNC.S ;  /* 0x00000000000073c6 */ /* 0x000e760000000000 */
[----:B-1----:R2:W1:Y:S01]  /*0df0*/  SYNCS.EXCH.64 URZ, [UR5+0x270], UR10 ;  /* 0x0002700a05ff75b2 */ /* 0x0024620008000100 */
[----:B------:R2:W1:Y:S01]  /*0e00*/  SYNCS.EXCH.64 URZ, [UR5+0x280], UR12 ;  /* 0x0002800c05ff75b2 */ /* 0x0004620008000100 */
[----:B------:R2:W1:Y:S01]  /*0e10*/  SYNCS.EXCH.64 URZ, [UR5+0x278], UR10 ;  /* 0x0002780a05ff75b2 */ /* 0x0004620008000100 */
[----:B------:R2:W1:Y:S02]  /*0e20*/  SYNCS.EXCH.64 URZ, [UR5+0x288], UR12 ;  /* 0x0002880c05ff75b2 */ /* 0x0004640008000100 */
[----:B--2---:R-:W-:Y:S01]  /*0e30*/  NOP ;  /* 0x0000000000007918 */ /* 0x004fe20000000000 */
.L_x_13:
[----:B------:R-:W2:Y:S01]  /*0e40*/  SHFL.IDX PT, R2, R75, RZ, 0x1f ;  /* 0x00001fff4b027589 */ /* 0x000ea200000e0000 */
[----:B------:R-:W-:Y:S01]  /*0e50*/  NOP ;  /* 0x0000000000007918 */ /* 0x000fe20000000000 */
[----:B--2---:R-:W-:-:S13]  /*0e60*/  ISETP.NE.AND P0, PT, R2, 0x5, PT ;  /* 0x000000050200780c */ /* 0x004fda0003f05270 */
[----:B------:R-:W-:Y:S05]  /*0e70*/  @P0 BRA `(.L_x_14) ;  /* 0x0000000000580947 */ /* 0x000fea0003800000 */
[----:B-1----:R-:W1:Y:S01]  /*0e80*/  S2UR UR7, SR_CgaCtaId ;  /* 0x00000000000779c3 */ /* 0x002e620000008800 */
        /* <DEDUP_REMOVED lines=12> */
[----:B-1----:R2:W1:Y:S01]  /*0f50*/  SYNCS.EXCH.64 URZ, [UR7+0x290], UR10 ;  /* 0x0002900a07ff75b2 */ /* 0x0024620008000100 */
[----:B------:R2:W1:Y:S01]  /*0f60*/  SYNCS.EXCH.64 URZ, [UR7+0x2b0], UR4 ;  /* 0x0002b00407ff75b2 */ /* 0x0004620008000100 */
[----:B------:R2:W1:Y:S01]  /*0f70*/  SYNCS.EXCH.64 URZ, [UR7+0x298], UR10 ;  /* 0x0002980a07ff75b2 */ /* 0x0004620008000100 */
[----:B------:R2:W1:Y:S01]  /*0f80*/  SYNCS.EXCH.64 URZ, [UR7+0x2b8], UR4 ;  /* 0x0002b80407ff75b2 */ /* 0x0004620008000100 */
[----:B------:R2:W1:Y:S01]  /*0f90*/  SYNCS.EXCH.64 URZ, [UR7+0x2a0], UR10 ;  /* 0x0002a00a07ff75b2 */ /* 0x0004620008000100 */
[----:B------:R2:W1:Y:S01]  /*0fa0*/  SYNCS.EXCH.64 URZ, [UR7+0x2c0], UR4 ;  /* 0x0002c00407ff75b2 */ /* 0x0004620008000100 */
[----:B------:R2:W1:Y:S01]  /*0fb0*/  SYNCS.EXCH.64 URZ, [UR7+0x2a8], UR10 ;  /* 0x0002a80a07ff75b2 */ /* 0x0004620008000100 */
[----:B------:R2:W1:Y:S02]  /*0fc0*/  SYNCS.EXCH.64 URZ, [UR7+0x2c8], UR4 ;  /* 0x0002c80407ff75b2 */ /* 0x0004640008000100 */
[----:B--2---:R-:W-:Y:S01]  /*0fd0*/  NOP ;  /* 0x0000000000007918 */ /* 0x004fe20000000000 */
.L_x_14:
        /* <DEDUP_REMOVED lines=18> */
.L_x_15:
[----:B-1----:R-:W1:Y:S01]  /*1100*/  S2UR UR5, SR_CTAID.X ;  /* 0x00000000000579c3 */ /* 0x002e620000002500 */
[----:B------:R-:W-:-:S05]  /*1110*/  CS2R.32 R69, SR_CgaSize ;  /* 0x0000000000457805 */ /* 0x000fca0000008a00 */
[----:B------:R-:W-:-:S05]  /*1120*/  IMAD R69, R69, -0xa0, RZ ;  /* 0xffffff6045457824 */ /* 0x000fca00078e02ff */
[----:B------:R-:W-:-:S14]  /*1130*/  R2UR UR9, R69 ;  /* 0x00000000450972ca */ /* 0x000fdc00000e0000 */
[----:B------:R-:W2:Y:S01]  /*1140*/  LDCU UR9, c[0x0][UR9+0x2b0] ;  /* 0x00005600090977ac */ /* 0x000ea20008000800 */
[----:B------:R-:W-:Y:S01]  /*1150*/  NOP ;  /* 0x0000000000007918 */ /* 0x000fe20000000000 */
[----:B------:R-:W-:-:S05]  /*1160*/  CS2R.32 R69, SR_CgaSize ;  /* 0x0000000000457805 */ /* 0x000fca0000008a00 */
[----:B------:R-:W-:-:S05]  /*1170*/  IMAD R69, R69, -0xa0, RZ ;  /* 0xffffff6045457824 */ /* 0x000fca00078e02ff */
[----:B------:R-:W-:-:S14]  /*1180*/  R2UR UR7, R69 ;  /* 0x00000000450772ca */ /* 0x000fdc00000e0000 */
[----:B------:R-:W3:Y:S01]  /*1190*/  LDCU UR7, c[0x0][UR7+0x2b4] ;  /* 0x00005680070777ac */ /* 0x000ee20008000800 */
[----:B------:R-:W4:Y:S08]  /*11a0*/  S2UR UR4, SR_CTAID.Y ;  /* 0x00000000000479c3 */ /* 0x000f300000002600 */
[----:B------:R-:W3:Y:S01]  /*11b0*/  LDC R9, c[0x0][0xb24] ;  /* 0x0002c900ff097b82 */ /* 0x000ee20000000800 */
[----:B-1----:R-:W-:-:S02]  /*11c0*/  I2FP.F32.U32 R4, UR5 ;  /* 0x0000000500047c45 */ /* 0x002fc40008201000 */
[----:B------:R-:W-:-:S05]  /*11d0*/  CS2R.32 R5, SR_CgaSize ;  /* 0x0000000000057805 */ /* 0x000fca0000008a00 */
[----:B------:R-:W-:-:S06]  /*11e0*/  IMAD R5, R5, -0xa0, RZ ;  /* 0xffffff6005057824 */ /* 0x000fcc00078e02ff */
[----:B------:R-:W1:Y:S01]  /*11f0*/  LDC R5, c[0x0][R5+0x2a0] ;  /* 0x0000a80005057b82 */ /* 0x000e620000000800 */
[----:B------:R-:W-:Y:S01]  /*1200*/  MOV R69, UR5 ;  /* 0x0000000500457c02 */ /* 0x000fe20008000f00 */
[----:B--2---:R-:W-:Y:S01]  /*1210*/  FMUL R4, R4, UR9 ;  /* 0x0000000904047c20 */ /* 0x004fe20008400000 */
[----:B----4-:R-:W-:Y:S02]  /*1220*/  I2FP.F32.U32 R2, UR4 ;  /* 0x0000000400027c45 */ /* 0x010fe40008201000 */
[----:B------:R-:W-:-:S05]  /*1230*/  CS2R.32 R3, SR_CgaSize ;  /* 0x0000000000037805 */ /* 0x000fca0000008a00 */
[----:B------:R-:W-:-:S06]  /*1240*/  IMAD R3, R3, -0xa0, RZ ;  /* 0xffffff6003037824 */ /* 0x000fcc00078e02ff */
[----:B------:R-:W2:Y:S01]  /*1250*/  LDC R3, c[0x0][R3+0x2a4] ;  /* 0x0000a90003037b82 */ /* 0x000ea20000000800 */
[----:B------:R-:W4:Y:S01]  /*1260*/  F2I.U32.TRUNC.NTZ R68, R4 ;  /* 0x0000000400447305 */ /* 0x000f22000020f000 */
[----:B------:R-:W-:Y:S01]  /*1270*/  MOV R63, UR4 ;  /* 0x00000004003f7c02 */ /* 0x000fe20008000f00 */
[----:B---3--:R-:W-:-:S05]  /*1280*/  FMUL R2, R2, UR7 ;  /* 0x0000000702027c20 */ /* 0x008fca0008400000 */
[----:B------:R-:W-:Y:S01]  /*1290*/  BAR.SYNC.DEFER_BLOCKING 0x0 ;  /* 0x0000000000007b1d */ /* 0x000fe20000010000 */
[----:B------:R-:W-:-:S05]  /*12a0*/  ISETP.GE.AND P0, PT, R9, 0x1, PT ;  /* 0x000000010900780c */ /* 0x000fca0003f06270 */
[----:B------:R-:W3:Y:S02]  /*12b0*/  F2I.U32.TRUNC.NTZ R62, R2 ;  /* 0x00000002003e7305 */ /* 0x000ee4000020f000 */
[----:B------:R-:W2:Y:S01]  /*12c0*/  S2UR UR36, SR_CTAID.Z ;  /* 0x00000000002479c3 */ /* 0x000ea20000002700 */
[----:B----4-:R-:W-:-:S05]  /*12d0*/  IADD3 R68, PT, PT, -R68, RZ, RZ ;  /* 0x000000ff44447210 */ /* 0x010fca0007ffe1ff */
[----:B-1----:R-:W-:Y:S01]  /*12e0*/  IMAD R68, R5, R68, UR5 ;  /* 0x0000000505447e24 */ /* 0x002fe2000f8e0244 */
[----:B---3--:R-:W-:-:S05]  /*12f0*/  IADD3 R62, PT, PT, -R62, RZ, RZ ;  /* 0x000000ff3e3e7210 */ /* 0x008fca0007ffe1ff */
[----:B--2---:R-:W-:Y:S01]  /*1300*/  IMAD R62, R3, R62, UR4 ;  /* 0x00000004033e7e24 */ /* 0x004fe2000f8e023e */
[----:B------:R-:W-:Y:S06]  /*1310*/  @!P0 BRA `(.L_x_16) ;  /* 0x0000000000b88947 */ /* 0x000fec0003800000 */
[----:B------:R-:W1:Y:S01]  /*1320*/  LDC.64 R4, c[0x0][0xb18] ;  /* 0x0002c600ff047b82 */ /* 0x000e620000000a00 */
[----:B------:R-:W-:-:S07]  /*1330*/  ISETP.NE.AND P0, PT, R9, 0x1, PT ;  /* 0x000000010900780c */ /* 0x000fce0003f05270 */
[----:B------:R-:W2:Y:S08]  /*1340*/  LDC R10, c[0x0][0xb0c] ;  /* 0x0002c300ff0a7b82 */ /* 0x000eb00000000800 */
[----:B------:R-:W3:Y:S08]  /*1350*/  LDC R11, c[0x0][0x370] ;  /* 0x0000dc00ff0b7b82 */ /* 0x000ef00000000800 */
[----:B------:R-:W4:Y:S01]  /*1360*/  LDC R12, c[0x0][0x374] ;  /* 0x0000dd00ff0c7b82 */ /* 0x000f220000000800 */
[----:B-1----:R-:W-:-:S07]  /*1370*/  ISETP.NE.AND P1, PT, R4, 0x1, PT ;  /* 0x000000010400780c */ /* 0x002fce0003f25270 */
[----:B------:R-:W3:Y:S01]  /*1380*/  LDC.64 R6, c[0x0][0xb10] ;  /* 0x0002c400ff067b82 */ /* 0x000ee20000000a00 */
[----:B--2---:R-:W-:-:S07]  /*1390*/  ISETP.NE.AND P2, PT, R10, 0x1, PT ;  /* 0x000000010a00780c */ /* 0x004fce0003f45270 */
[----:B------:R-:W1:Y:S08]  /*13a0*/  LDC R8, c[0x0][0xb20] ;  /* 0x0002c800ff087b82 */ /* 0x000e700000000800 */
[----:B------:R-:W2:Y:S01]  /*13b0*/  LDC.64 R2, c[0x0][0xb28] ;  /* 0x0002ca00ff027b82 */ /* 0x000ea20000000a00 */
[----:B----4-:R-:W-:-:S04]  /*13c0*/  IMAD.HI.U32 R13, R12, R5, RZ ;  /* 0x000000050c0d7227 */ /* 0x010fc800078e00ff */
[----:B------:R-:W-:-:S04]  /*13d0*/  IMAD.HI.U32 R5, R63, R5, RZ ;  /* 0x000000053f057227 */ /* 0x000fc800078e00ff */
[----:B---3--:R-:W-:-:S04]  /*13e0*/  IMAD.HI.U32 R14, R11, R6, RZ ;  /* 0x000000060b0e7227 */ /* 0x008fc800078e00ff */
[----:B------:R-:W-:Y:S01]  /*13f0*/  IMAD.HI.U32 R16, R69, R6, RZ ;  /* 0x0000000645107227 */ /* 0x000fe200078e00ff */
[-C--:B------:R-:W-:Y:S02]  /*1400*/  @P2 SHF.R.U32.HI R11, RZ, R7.reuse, R14 ;  /* 0x00000007ff0b2219 */ /* 0x080fe4000001160e */
[-C--:B-1----:R-:W-:Y:S02]  /*1410*/  @P1 SHF.R.U32.HI R12, RZ, R8.reuse, R13 ;  /* 0x00000008ff0c1219 */ /* 0x082fe4000001160d */
[----:B------:R-:W-:Y:S02]  /*1420*/  SHF.R.U32.HI R8, RZ, R8, R5 ;  /* 0x00000008ff087219 */ /* 0x000fe40000011605 */
[----:B------:R-:W-:Y:S02]  /*1430*/  SHF.R.U32.HI R16, RZ, R7, R16 ;  /* 0x00000007ff107219 */ /* 0x000fe40000011610 */
[----:B------:R-:W-:Y:S01]  /*1440*/  SEL R5, R63, R8, !P1 ;  /* 0x000000083f057207 */ /* 0x000fe20004800000 */
[----:B--2---:R-:W-:Y:S01]  /*1450*/  IMAD.HI.U32 R14, R12, R2, RZ ;  /* 0x000000020c0e7227 */ /* 0x004fe200078e00ff */
[----:B------:R-:W-:-:S03]  /*1460*/  SEL R7, R69, R16, !P2 ;  /* 0x0000001045077207 */ /* 0x000fc60005000000 */
[----:B------:R-:W-:Y:S01]  /*1470*/  IMAD.HI.U32 R6, R11, R2, RZ ;  /* 0x000000020b067227 */ /* 0x000fe200078e00ff */
[----:B------:R-:W-:-:S04]  /*1480*/  @P0 SHF.R.U32.HI R12, RZ, R3, R14 ;  /* 0x00000003ff0c0219 */ /* 0x000fc8000001160e */
[----:B------:R-:W-:Y:S01]  /*1490*/  @P0 SHF.R.U32.HI R11, RZ, R3, R6 ;  /* 0x00000003ff0b0219 */ /* 0x000fe20000011606 */
[----:B------:R-:W-:-:S04]  /*14a0*/  IMAD R12, R12, R9, RZ ;  /* 0x000000090c0c7224 */ /* 0x000fc800078e02ff */
[----:B------:R-:W-:Y:S01]  /*14b0*/  IMAD R6, R11, R9, RZ ;  /* 0x000000090b067224 */ /* 0x000fe200078e02ff */
[----:B------:R-:W-:-:S04]  /*14c0*/  ISETP.GE.AND P1, PT, R5, R12, PT ;  /* 0x0000000c0500720c */ /* 0x000fc80003f26270 */
[----:B------:R-:W-:Y:S01]  /*14d0*/  ISETP.GE.OR P1, PT, R7, R6, P1 ;  /* 0x000000060700720c */ /* 0x000fe20000f26670 */
[----:B------:R-:W-:-:S05]  /*14e0*/  IMAD.HI.U32 R6, R5, R2, RZ ;  /* 0x0000000205067227 */ /* 0x000fca00078e00ff */
[----:B------:R-:W-:-:S04]  /*14f0*/  SHF.R.U32.HI R6, RZ, R3, R6 ;  /* 0x00000003ff067219 */ /* 0x000fc80000011606 */
[----:B------:R-:W-:-:S03]  /*1500*/  SEL R6, R5, R6, !P0 ;  /* 0x0000000605067207 */ /* 0x000fc60004000000 */
[----:B------:R-:W-:Y:S01]  /*1510*/  @!P1 IMAD.HI.U32 R8, R7, R2, RZ ;  /* 0x0000000207089227 */ /* 0x000fe200078e00ff */
[----:B------:R-:W-:-:S04]  /*1520*/  IADD3 R2, PT, PT, -R6, RZ, RZ ;  /* 0x000000ff06027210 */ /* 0x000fc80007ffe1ff */
[----:B------:R-:W-:Y:S01]  /*1530*/  @!P1 SHF.R.U32.HI R8, RZ, R3, R8 ;  /* 0x00000003ff089219 */ /* 0x000fe20000011608 */
[----:B------:R-:W-:-:S03]  /*1540*/  IMAD R2, R9, R2, R5 ;  /* 0x0000000209027224 */ /* 0x000fc600078e0205 */
[----:B------:R-:W-:Y:S02]  /*1550*/  @!P1 SEL R3, R7, R8, !P0 ;  /* 0x0000000807039207 */ /* 0x000fe40004000000 */
[----:B------:R-:W-:-:S03]  /*1560*/  IADD3 R8, PT, PT, -R5, RZ, RZ ;  /* 0x000000ff05087210 */ /* 0x000fc60007ffe1ff */
[--C-:B------:R-:W-:Y:S02]  /*1570*/  @!P1 IMAD.IADD R6, R6, 0x1, -R3.reuse ;  /* 0x0000000106069824 */ /* 0x100fe400078e0a03 */
[----:B------:R-:W-:Y:S01]  /*1580*/  @!P1 IMAD R3, R2, R11, R3 ;  /* 0x0000000b02039224 */ /* 0x000fe200078e0203 */
[----:B------:R-:W-:Y:S01]  /*1590*/  IADD3 R2, PT, PT, -R7, RZ, RZ ;  /* 0x000000ff07027210 */ /* 0x000fe20007ffe1ff */
[----:B------:R-:W-:Y:S02]  /*15a0*/  @!P1 IMAD R5, R6, R9, R7 ;  /* 0x0000000906059224 */ /* 0x000fe400078e0207 */
[----:B------:R-:W-:Y:S02]  /*15b0*/  IMAD R8, R4, R8, R63 ;  /* 0x0000000804087224 */ /* 0x000fe400078e023f */
[----:B------:R-:W-:Y:S02]  /*15c0*/  @!P1 IMAD.MOV.U32 R7, RZ, RZ, R3 ;  /* 0x000000ffff079224 */ /* 0x000fe400078e0003 */
[----:B------:R-:W-:-:S02]  /*15d0*/  IMAD R2, R10, R2, R69 ;  /* 0x000000020a027224 */ /* 0x000fc400078e0245 */
[----:B------:R-:W-:Y:S02]  /*15e0*/  IMAD R63, R5, R4, R8 ;  /* 0x00000004053f7224 */ /* 0x000fe400078e0208 */
[----:B------:R-:W-:Y:S02]  /*15f0*/  IMAD R69, R7, R10, R2 ;  /* 0x0000000a07457224 */ /* 0x000fe400078e0202 */
.L_x_16:
[----:B------:R-:W1:Y:S01]  /*1600*/  LDCU UR4, c[0x0][0xb30] ;  /* 0x00016600ff0477ac */ /* 0x000e620008000800 */
[----:B------:R-:W2:Y:S08]  /*1610*/  S2UR UR37, SR_CgaCtaId ;  /* 0x00000000002579c3 */ /* 0x000eb00000008800 */
[----:B------:R-:W3:Y:S01]  /*1620*/  LDC R26, c[0x0][0xb24] ;  /* 0x0002c900ff1a7b82 */ /* 0x000ee20000000800 */
[----:B-1----:R-:W-:-:S09]  /*1630*/  UISETP.NE.AND UP1, UPT, UR4, 0x1, UPT ;  /* 0x000000010400788c */ /* 0x002fd2000bf25270 */
[----:B--2---:R-:W-:Y:S05]  /*1640*/  BRA.U UP1, `(.L_x_17) ;  /* 0x0000000101407547 */ /* 0x004fea000b800000 */
[----:B------:R-:W1:Y:S08]  /*1650*/  LDC.64 R4, c[0x0][0xb10] ;  /* 0x0002c400ff047b82 */ /* 0x000e700000000a00 */
[----:B------:R-:W2:Y:S08]  /*1660*/  LDC.64 R2, c[0x0][0xb18] ;  /* 0x0002c600ff027b82 */ /* 0x000eb00000000a00 */
[----:B------:R-:W4:Y:S08]  /*1670*/  LDC R6, c[0x0][0xb20] ;  /* 0x0002c800ff067b82 */ /* 0x000f300000000800 */
[----:B------:R-:W3:Y:S01]  /*1680*/  LDC R8, c[0x0][0xb0c] ;  /* 0x0002c300ff087b82 */ /* 0x000ee20000000800 */
[----:B-1----:R-:W-:-:S05]  /*1690*/  IMAD.HI.U32 R4, R69, R4, RZ ;  /* 0x0000000445047227 */ /* 0x002fca00078e00ff */
[----:B------:R-:W-:Y:S01]  /*16a0*/  SHF.R.U32.HI R4, RZ, R5, R4 ;  /* 0x00000005ff047219 */ /* 0x000fe20000011604 */
[----:B--2---:R-:W-:Y:S01]  /*16b0*/  IMAD.HI.U32 R3, R63, R3, RZ ;  /* 0x000000033f037227 */ /* 0x004fe200078e00ff */
[----:B------:R-:W-:-:S04]  /*16c0*/  ISETP.NE.AND P0, PT, R2, 0x1, PT ;  /* 0x000000010200780c */ /* 0x000fc80003f05270 */
[----:B----4-:R-:W-:-:S04]  /*16d0*/  SHF.R.U32.HI R6, RZ, R6, R3 ;  /* 0x00000006ff067219 */ /* 0x010fc80000011603 */
[----:B------:R-:W-:Y:S02]  /*16e0*/  SEL R3, R63, R6, !P0 ;  /* 0x000000063f037207 */ /* 0x000fe40004000000 */
[----:B---3--:R-:W-:-:S04]  /*16f0*/  ISETP.NE.AND P1, PT, R8, 0x1, PT ;  /* 0x000000010800780c */ /* 0x008fc80003f25270 */
[----:B------:R-:W-:-:S05]  /*1700*/  SEL R4, R69, R4, !P1 ;  /* 0x0000000445047207 */ /* 0x000fca0004800000 */
[----:B------:R-:W-:Y:S02]  /*1710*/  IMAD.IADD R5, R3, 0x1, -R4 ;  /* 0x0000000103057824 */ /* 0x000fe400078e0a04 */
[----:B------:R-:W-:Y:S02]  /*1720*/  IMAD.IADD R3, R4, 0x1, -R3 ;  /* 0x0000000104037824 */ /* 0x000fe400078e0a03 */
[----:B------:R-:W-:Y:S02]  /*1730*/  IMAD R69, R5, R8, R69 ;  /* 0x0000000805457224 */ /* 0x000fe400078e0245 */
[----:B------:R-:W-:-:S07]  /*1740*/  IMAD R63, R3, R2, R63 ;  /* 0x00000002033f7224 */ /* 0x000fce00078e023f */
.L_x_17:
[----:B------:R-:W-:Y:S01]  /*1750*/  BAR.SYNC.DEFER_BLOCKING 0x0 ;  /* 0x0000000000007b1d */ /* 0x000fe20000010000 */
[----:B------:R-:W-:Y:S01]  /*1760*/  UISETP.NE.AND UP1, UPT, UR8, 0x2, UPT ;  /* 0x000000020800788c */ /* 0x000fe2000bf25270 */
[----:B------:R-:W-:Y:S02]  /*1770*/  ISETP.NE.OR P5, PT, R0, 0x2, !P5 ;  /* 0x000000020000780c */ /* 0x000fe40006fa5670 */
[----:B------:R-:W-:-:S06]  /*1780*/  LOP3.LUT R2, R86, 0x1f, RZ, 0xc0, !PT ;  /* 0x0000001f56027812 */ /* 0x000fcc00078ec0ff */
[----:B------:R-:W-:Y:S05]  /*1790*/  BRA.U UP1, `(.L_x_18) ;  /* 0x0000002101e07547 */ /* 0x000fea000b800000 */
[----:B------:R-:W1:Y:S01]  /*17a0*/  LDCU UR13, c[0x0][0x38c] ;  /* 0x00007180ff0d77ac */ /* 0x000e620008000800 */
[----:B------:R-:W2:Y:S01]  /*17b0*/  LDC R9, c[0x0][0x370] ;  /* 0x0000dc00ff097b82 */ /* 0x000ea20000000800 */
[----:B------:R-:W-:Y:S01]  /*17c0*/  PLOP3.LUT P1, PT, PT, PT, UP2, 0x80, 0x8 ;  /* 0x000000000008781c */ /* 0x000fe20003f2f028 */
[----:B------:R-:W-:Y:S01]  /*17d0*/  HFMA2 R12, -RZ, RZ, 0, 0 ;  /* 0x00000000ff0c7431 */ /* 0x000fe200000001ff */
[----:B------:R-:W-:Y:S01]  /*17e0*/  ISETP.EQ.OR P4, PT, R2, RZ, P5 ;  /* 0x000000ff0200720c */ /* 0x000fe20002f82670 */
[----:B------:R-:W-:Y:S01]  /*17f0*/  IMAD.MOV.U32 R15, RZ, RZ, 0x1 ;  /* 0x00000001ff0f7424 */ /* 0x000fe200078e00ff */
[----:B------:R-:W-:Y:S01]  /*1800*/  PLOP3.LUT P1, PT, P1, PT, PT, 0x8, 0x80 ;  /* 0x000000000080781c */ /* 0x000fe20000f2e170 */
[----:B------:R-:W-:Y:S01]  /*1810*/  IMAD.MOV.U32 R14, RZ, RZ, RZ ;  /* 0x000000ffff0e7224 */ /* 0x000fe200078e00ff */
[----:B------:R-:W-:Y:S01]  /*1820*/  MOV R8, 0x1 ;  /* 0x0000000100087802 */ /* 0x000fe20000000f00 */
[----:B------:R-:W4:Y:S01]  /*1830*/  LDC R0, c[0x0][0x374] ;  /* 0x0000dd00ff007b82 */ /* 0x000f220000000800 */
[----:B------:R-:W-:Y:S01]  /*1840*/  IMAD.MOV.U32 R10, RZ, RZ, RZ ;  /* 0x000000ffff0a7224 */ /* 0x000fe200078e00ff */
[----:B------:R-:W2:Y:S01]  /*1850*/  LDCU.64 UR22, c[0x0][0x348] ;  /* 0x00006900ff1677ac */ /* 0x000ea20008000a00 */
[----:B------:R-:W-:Y:S01]  /*1860*/  UMOV UR6, URZ ;  /* 0x000000ff00067c82 */ /* 0x000fe20008000000 */
[----:B-1----:R-:W-:-:S04]  /*1870*/  UIADD3 UR5, UPT, UPT, UR13, 0x1f, URZ ;  /* 0x0000001f0d057890 */ /* 0x002fc8000fffe0ff */
[----:B------:R-:W-:-:S04]  /*1880*/  USHF.R.S32.HI UR4, URZ, 0x1f, UR5 ;  /* 0x0000001fff047899 */ /* 0x000fc80008011405 */
[----:B------:R-:W-:-:S04]  /*1890*/  ULEA.HI UR4, UR4, UR5, URZ, 0x5 ;  /* 0x0000000504047291 */ /* 0x000fc8000f8f28ff */
[----:B------:R-:W-:Y:S02]  /*18a0*/  USHF.R.S32.HI UR15, URZ, 0x5, UR4 ;  /* 0x00000005ff0f7899 */ /* 0x000fe40008011404 */
[----:B------:R-:W-:Y:S02]  /*18b0*/  UIADD3 UR4, UPT, UPT, UR13, -0x1, URZ ;  /* 0xffffffff0d047890 */ /* 0x000fe4000fffe0ff */
[----:B------:R-:W-:Y:S02]  /*18c0*/  UISETP.LT.U32.AND UP0, UPT, UR15, 0x24, UPT ;  /* 0x000000240f00788c */ /* 0x000fe4000bf01070 */
[----:B------:R-:W-:Y:S02]  /*18d0*/  UISETP.GE.U32.AND UP1, UPT, UR4, -0x3f, UPT ;  /* 0xffffffc10400788c */ /* 0x000fe4000bf26070 */
[----:B------:R-:W-:Y:S02]  /*18e0*/  USEL UR14, UR15, 0x24, UP0 ;  /* 0x000000240f0e7887 */ /* 0x000fe40008000000 */
[----:B------:R-:W-:-:S02]  /*18f0*/  UIADD3 UR13, UPT, UPT, UR13, 0x3e, URZ ;  /* 0x0000003e0d0d7890 */ /* 0x000fc4000fffe0ff */
[----:B------:R-:W-:Y:S02]  /*1900*/  UIADD3 UR5, UPT, UPT, UR14, -0x1, URZ ;  /* 0xffffffff0e057890 */ /* 0x000fe4000fffe0ff */
[----:B------:R-:W-:-:S03]  /*1910*/  UIADD3 UR7, UPT, UPT, UR15, -UR14, URZ ;  /* 0x8000000e0f077290 */ /* 0x000fc6000fffe0ff */
[----:B------:R-:W-:-:S04]  /*1920*/  @UP1 UIADD3 UR5, UPT, UPT, UR14, URZ, URZ ;  /* 0x000000ff0e051290 */ /* 0x000fc8000fffe0ff */
[----:B--2---:R-:W-:-:S12]  /*1930*/  UIADD3 UR5, UPT, UPT, UR5, 0x1, URZ ;  /* 0x0000000105057890 */ /* 0x004fd8000fffe0ff */
.L_x_36:
[----:B------:R-:W-:Y:S01]  /*1940*/  UISETP.NE.AND UP0, UPT, UR37, URZ, UPT ;  /* 0x000000ff2500728c */ /* 0x000fe2000bf05270 */
[----:B------:R-:W1:Y:S08]  /*1950*/  S2UR UR37, SR_CgaCtaId ;  /* 0x00000000002579c3 */ /* 0x000e700000008800 */
[----:B------:R-:W-:Y:S05]  /*1960*/  BRA.U UP0, `(.L_x_19) ;  /* 0x0000000100347547 */ /* 0x000fea000b800000 */
[----:B------:R-:W2:Y:S01]  /*1970*/  S2R R2, SR_CgaCtaId ;  /* 0x0000000000027919 */ /* 0x000ea20000008800 */
[----:B------:R-:W-:-:S04]  /*1980*/  MOV R3, 0x400 ;  /* 0x0000040000037802 */ /* 0x000fc80000000f00 */
[----:B--2---:R-:W-:Y:S02]  /*1990*/  LEA R3, R2, R3, 0x18 ;  /* 0x0000000302037211 */ /* 0x004fe400078ec0ff */
[----:B------:R-:W-:-:S03]  /*19a0*/  SHF.L.U32 R2, R8, 0x1f, RZ ;  /* 0x0000001f08027819 */ /* 0x000fc600000006ff */
[----:B------:R-:W-:-:S04]  /*19b0*/  IMAD R3, R10, 0x8, R3 ;  /* 0x000000080a037824 */ /* 0x000fc800078e0203 */
[----:B------:R-:W2:Y:S02]  /*19c0*/  SYNCS.PHASECHK.TRANS64.TRYWAIT P0, [R3+URZ+0x2e0], R2 ;  /* 0x0002e002030075a7 */ /* 0x000ea400080011ff */
[----:B--2---:R-:W-:Y:S05]  /*19d0*/  @!P0 BRA `(.L_x_20) ;  /* 0x0000005c00008947 */ /* 0x004fea0003800000 */
.L_x_135:
[----:B------:R-:W-:Y:S01]  /*19e0*/  VIADD R10, R10, 0x1 ;  /* 0x000000010a0a7836 */ /* 0x000fe20000000000 */
[----:B------:R2:W-:Y:S04]  /*19f0*/  SYNCS.ARRIVE.TRANS64.A1T0 RZ, [R3+URZ+0x2d0], RZ ;  /* 0x0002d0ff03ff79a7 */ /* 0x0005e800081000ff */
[----:B------:R-:W-:-:S04]  /*1a00*/  ISETP.NE.AND P0, PT, R10, 0x2, PT ;  /* 0x000000020a00780c */ /* 0x000fc80003f05270 */
[----:B------:R-:W-:Y:S02]  /*1a10*/  SEL R10, R10, RZ, P0 ;  /* 0x000000ff0a0a7207 */ /* 0x000fe40000000000 */
[----:B--2---:R-:W-:-:S04]  /*1a20*/  SEL R3, RZ, 0x1, P0 ;  /* 0x00000001ff037807 */ /* 0x004fc80000000000 */
[----:B------:R-:W-:-:S07]  /*1a30*/  LOP3.LUT R8, R8, R3, RZ, 0x3c, !PT ;  /* 0x0000000308087212 */ /* 0x000fce00078e3cff */
.L_x_19:
[----:B------:R-:W-:Y:S01]  /*1a40*/  UMOV UR4, 0x400 ;  /* 0x0000040000047882 */ /* 0x000fe20000000000 */
[----:B------:R-:W-:Y:S01]  /*1a50*/  SHF.L.U32 R2, R15, 0x1f, RZ ;  /* 0x0000001f0f027819 */ /* 0x000fe200000006ff */
[----:B-1----:R-:W-:Y:S01]  /*1a60*/  ULEA UR4, UR37, UR4, 0x18 ;  /* 0x0000000425047291 */ /* 0x002fe2000f8ec0ff */
[----:B------:R-:W-:Y:S01]  /*1a70*/  R2UR UR35, R69 ;  /* 0x00000000452372ca */ /* 0x000fe200000e0000 */
[----:B------:R-:W-:Y:S01]  /*1a80*/  UISETP.GE.U32.AND UP0, UPT, UR13, 0x3f, UPT ;  /* 0x0000003f0d00788c */ /* 0x000fe2000bf06070 */
[----:B------:R-:W-:Y:S01]  /*1a90*/  R2UR UR11, R63 ;  /* 0x000000003f0b72ca */ /* 0x000fe200000e0000 */
[----:B------:R-:W-:Y:S01]  /*1aa0*/  ULEA UR8, UR6, UR4, 0x3 ;  /* 0x0000000406087291 */ /* 0x000fe2000f8e18ff */
[----:B------:R-:W-:-:S08]  /*1ab0*/  UMOV UR24, URZ ;  /* 0x000000ff00187c82 */ /* 0x000fd00008000000 */
[----:B------:R1:W2:Y:S01]  /*1ac0*/  SYNCS.PHASECHK.TRANS64.TRYWAIT P0, [UR8+0x120], R2 ;  /* 0x00012002ff0075a7 */ /* 0x0002a20008001108 */
[----:B------:R-:W-:Y:S02]  /*1ad0*/  USHF.L.U32 UR35, UR35, 0x6, URZ ;  /* 0x0000000623237899 */ /* 0x000fe400080006ff */
[----:B------:R-:W-:Y:S01]  /*1ae0*/  USHF.L.U32 UR11, UR11, 0x5, URZ ;  /* 0x000000050b0b7899 */ /* 0x000fe200080006ff */
[----:B------:R-:W-:Y:S11]  /*1af0*/  BRA.U !UP0, `(.L_x_21) ;  /* 0x0000000108a87547 */ /* 0x000ff6000b800000 */
[----:B------:R-:W-:Y:S01]  /*1b00*/  UMOV UR16, URZ ;  /* 0x000000ff00107c82 */ /* 0x000fe20008000000 */
[----:B------:R-:W-:-:S05]  /*1b10*/  UMOV UR17, UR6 ;  /* 0x0000000600117c82 */ /* 0x000fca0008000000 */
.L_x_26:
[----:B-1----:R-:W-:Y:S01]  /*1b20*/  ULEA UR33, UR17, UR4, 0x3 ;  /* 0x0000000411217291 */ /* 0x002fe2000f8e18ff */
[----:B--2---:R-:W-:Y:S01]  /*1b30*/  @!P5 MOV R3, 0x1800 ;  /* 0x000018000003d802 */ /* 0x004fe20000000f00 */
[----:B--2---:R-:W-:Y:S10]  /*1b40*/  @P0 BRA `(.L_x_22) ;  /* 0x00000000000c0947 */ /* 0x004ff40003800000 */
[----:B------:R-:W-:-:S04]  /*1b50*/  SHF.L.U32 R5, R15, 0x1f, RZ ;  /* 0x0000001f0f057819 */ /* 0x000fc800000006ff */
[----:B------:R-:W2:Y:S02]  /*1b60*/  SYNCS.PHASECHK.TRANS64.TRYWAIT P0, [UR33+0x120], R5 ;  /* 0x00012005ff0075a7 */ /* 0x000ea40008001121 */
[----:B--2---:R-:W-:Y:S05]  /*1b70*/  @!P0 BRA `(.L_x_23) ;  /* 0x0000005800ac8947 */ /* 0x004fea0003800000 */
.L_x_22:
[----:B------:R2:W-:Y:S01]  /*1b80*/  @!P5 SYNCS.ARRIVE.TRANS64 RZ, [UR33], R3 ;  /* 0x00000003ffffd9a7 */ /* 0x0005e20008000021 */
[----:B------:R-:W-:Y:S04]  /*1b90*/  BSSY.RECONVERGENT B0, `(.L_x_24) ;  /* 0x0000003000007945 */ /* 0x000fe80003800200 */
[----:B------:R-:W-:Y:S05]  /*1ba0*/  @P4 BRA `(.L_x_25) ;  /* 0x0000000000044947 */ /* 0x000fea0003800000 */
[----:B------:R-:W-:Y:S05]  /*1bb0*/  BPT.TRAP 0x1 ;  /* 0x000000040000795c */ /* 0x000fea0000300000 */
.L_x_25:
[----:B------:R-:W-:Y:S05]  /*1bc0*/  BSYNC.RECONVERGENT B0 ;  /* 0x0000000000007941 */ /* 0x000fea0003800200 */
.L_x_24:
[----:B------:R-:W-:Y:S02]  /*1bd0*/  UIADD3 UR6, UPT, UPT, UR17, 0x1, URZ ;  /* 0x0000000111067890 */ /* 0x000fe4000fffe0ff */
[----:B------:R-:W-:Y:S02]  /*1be0*/  ULEA UR32, UR17, UR4, 0xc ;  /* 0x0000000411207291 */ /* 0x000fe4000f8e60ff */
[----:B------:R-:W-:Y:S02]  /*1bf0*/  UISETP.NE.AND UP0, UPT, UR6, 0x24, UPT ;  /* 0x000000240600788c */ /* 0x000fe4000bf05270 */
[----:B------:R-:W-:Y:S02]  /*1c00*/  UIADD3 UR26, UP1, UPT, UR22, 0x80, URZ ;  /* 0x00000080161a7890 */ /* 0x000fe4000ff3e0ff */
[----:B------:R-:W-:Y:S02]  /*1c10*/  USEL UR9, URZ, 0x1, UP0 ;  /* 0x00000001ff097887 */ /* 0x000fe40008000000 */
[----:B------:R-:W-:-:S02]  /*1c20*/  USEL UR6, UR6, URZ, UP0 ;  /* 0x000000ff06067287 */ /* 0x000fc40008000000 */
[----:B------:R-:W-:Y:S02]  /*1c30*/  UIADD3 UR20, UP0, UPT, UR22, 0x180, URZ ;  /* 0x0000018016147890 */ /* 0x000fe4000ff1e0ff */
[----:B------:R-:W-:Y:S01]  /*1c40*/  ULEA UR8, UR6, UR4, 0x3 ;  /* 0x0000000406087291 */ /* 0x000fe2000f8e18ff */
[----:B------:R-:W-:Y:S01]  /*1c50*/  LOP3.LUT R15, R15, UR9, RZ, 0x3c, !PT ;  /* 0x000000090f0f7c12 */ /* 0x000fe2000f8e3cff */
[----:B------:R-:W-:Y:S02]  /*1c60*/  USHF.L.U32 UR34, UR16, 0x5, URZ ;  /* 0x0000000510227899 */ /* 0x000fe400080006ff */
[----:B------:R-:W-:Y:S01]  /*1c70*/  UIADD3.X UR27, UPT, UPT, URZ, UR23, URZ, UP1, !UPT ;  /* 0x00000017ff1b7290 */ /* 0x000fe20008ffe4ff */
[----:B-1----:R-:W-:Y:S01]  /*1c80*/  SHF.L.U32 R2, R15, 0x1f, RZ ;  /* 0x0000001f0f027819 */ /* 0x002fe200000006ff */
[----:B------:R-:W-:Y:S02]  /*1c90*/  UIADD3 UR32, UPT, UPT, UR32, 0x2600, URZ ;  /* 0x0000260020207890 */ /* 0x000fe4000fffe0ff */
[----:B------:R-:W-:Y:S01]  /*1ca0*/  UIADD3.X UR21, UPT, UPT, URZ, UR23, URZ, UP0, !UPT ;  /* 0x00000017ff157290 */ /* 0x000fe200087fe4ff */
[----:B------:R1:W1:Y:S01]  /*1cb0*/  SYNCS.PHASECHK.TRANS64.TRYWAIT P0, [UR8+0x120], R2 ;  /* 0x00012002ff0075a7 */ /* 0x0002620008001108 */
[----:B------:R-:W-:Y:S01]  /*1cc0*/  ULEA UR8, UR17, UR4, 0xb ;  /* 0x0000000411087291 */ /* 0x000fe2000f8e58ff */
[----:B------:R-:W-:Y:S01]  /*1cd0*/  UMOV UR18, 0x0 ;  /* 0x0000000000127882 */ /* 0x000fe20000000000 */
[----:B------:R-:W-:-:S02]  /*1ce0*/  UMOV UR19, 0x10000000 ;  /* 0x1000000000137882 */ /* 0x000fc40000000000 */
[----:B------:R-:W-:Y:S01]  /*1cf0*/  UIADD3 UR8, UPT, UPT, UR8, 0x26600, URZ ;  /* 0x0002660008087890 */ /* 0x000fe2000fffe0ff */
[----:B------:R1:W-:Y:S01]  /*1d00*/  UTMALDG.3D [UR32], [UR26], desc[UR18] ;  /* 0x000012201a0075b4 */ /* 0x0003e20008011000 */
[----:B------:R-:W-:Y:S01]  /*1d10*/  UMOV UR12, UR36 ;  /* 0x00000024000c7c82 */ /* 0x000fe20008000000 */
[----:B------:R-:W-:Y:S01]  /*1d20*/  UMOV UR9, UR33 ;  /* 0x0000002100097c82 */ /* 0x000fe20008000000 */
[----:B------:R-:W-:Y:S01]  /*1d30*/  UMOV UR10, UR34 ;  /* 0x00000022000a7c82 */ /* 0x000fe20008000000 */
[----:B------:R-:W-:Y:S01]  /*1d40*/  UIADD3 UR16, UPT, UPT, UR16, 0x1, URZ ;  /* 0x0000000110107890 */ /* 0x000fe2000fffe0ff */
[----:B------:R-:W-:Y:S01]  /*1d50*/  UMOV UR24, UR5 ;  /* 0x0000000500187c82 */ /* 0x000fe20008000000 */
[----:B------:R-:W-:Y:S02]  /*1d60*/  UMOV UR17, UR6 ;  /* 0x0000000600117c82 */ /* 0x000fe40008000000 */
[----:B------:R1:W-:Y:S01]  /*1d70*/  UTMALDG.3D [UR8], [UR20], desc[UR18] ;  /* 0x00001208140075b4 */ /* 0x0003e20008011000 */
[----:B------:R-:W-:-:S09]  /*1d80*/  UISETP.NE.AND UP0, UPT, UR16, UR5, UPT ;  /* 0x000000051000728c */ /* 0x000fd2000bf05270 */
[----:B------:R-:W-:Y:S05]  /*1d90*/  BRA.U UP0, `(.L_x_26) ;  /* 0xfffffffd00607547 */ /* 0x000fea000b83ffff */
.L_x_21:
[----:B-1----:R-:W-:Y:S01]  /*1da0*/  ULEA UR8, UR6, UR4, 0x3 ;  /* 0x0000000406087291 */ /* 0x002fe2000f8e18ff */
[----:B------:R-:W-:Y:S01]  /*1db0*/  SHF.L.U32 R2, R15, 0x1f, RZ ;  /* 0x0000001f0f027819 */ /* 0x000fe200000006ff */
[----:B------:R-:W-:Y:S01]  /*1dc0*/  @!P1 SYNCS.ARRIVE.TRANS64.A1T0 RZ, [UR4+0x268], RZ ;  /* 0x000268ffffff99a7 */ /* 0x000fe20008100004 */
[----:B------:R-:W-:-:S06]  /*1dd0*/  UISETP.GT.AND UP0, UPT, UR15, UR14, UPT ;  /* 0x0000000e0f00728c */ /* 0x000fcc000bf04270 */
[----:B--2---:R1:W2:Y:S03]  /*1de0*/  SYNCS.PHASECHK.TRANS64.TRYWAIT P0, [UR8+0x120], R2 ;  /* 0x00012002ff0075a7 */ /* 0x0042a60008001108 */
[----:B------:R-:W-:Y:S05]  /*1df0*/  BRA.U !UP0, `(.L_x_27) ;  /* 0x0000000108ac7547 */ /* 0x000fea000b800000 */
[----:B------:R-:W-:Y:S01]  /*1e00*/  UIADD3 UR21, UPT, UPT, UR7, UR24, URZ ;  /* 0x0000001807157290 */ /* 0x000fe2000fffe0ff */
[----:B------:R-:W-:-:S11]  /*1e10*/  UMOV UR25, UR6 ;  /* 0x0000000600197c82 */ /* 0x000fd60008000000 */
.L_x_32:
[----:B-1----:R-:W-:Y:S01]  /*1e20*/  ULEA UR17, UR25, UR4, 0x3 ;  /* 0x0000000419117291 */ /* 0x002fe2000f8e18ff */
[----:B--2---:R-:W-:Y:S01]  /*1e30*/  @!P5 MOV R3, 0x1800 ;  /* 0x000018000003d802 */ /* 0x004fe20000000f00 */
[----:B--2---:R-:W-:Y:S10]  /*1e40*/  @P0 BRA `(.L_x_28) ;  /* 0x00000000000c0947 */ /* 0x004ff40003800000 */
[----:B------:R-:W-:-:S04]  /*1e50*/  SHF.L.U32 R5, R15, 0x1f, RZ ;  /* 0x0000001f0f057819 */ /* 0x000fc800000006ff */
[----:B------:R-:W2:Y:S02]  /*1e60*/  SYNCS.PHASECHK.TRANS64.TRYWAIT P0, [UR17+0x120], R5 ;  /* 0x00012005ff0075a7 */ /* 0x000ea40008001111 */
[----:B--2---:R-:W-:Y:S05]  /*1e70*/  @!P0 BRA `(.L_x_29) ;  /* 0x0000005800048947 */ /* 0x004fea0003800000 */
.L_x_28:
[----:B------:R2:W-:Y:S01]  /*1e80*/  @!P5 SYNCS.ARRIVE.TRANS64 RZ, [UR17], R3 ;  /* 0x00000003ffffd9a7 */ /* 0x0005e20008000011 */
[----:B------:R-:W-:Y:S04]  /*1e90*/  BSSY.RECONVERGENT B0, `(.L_x_30) ;  /* 0x0000003000007945 */ /* 0x000fe80003800200 */
[----:B------:R-:W-:Y:S05]  /*1ea0*/  @P4 BRA `(.L_x_31) ;  /* 0x0000000000044947 */ /* 0x000fea0003800000 */
[----:B------:R-:W-:Y:S05]  /*1eb0*/  BPT.TRAP 0x1 ;  /* 0x000000040000795c */ /* 0x000fea0000300000 */
.L_x_31:
[----:B------:R-:W-:Y:S05]  /*1ec0*/  BSYNC.RECONVERGENT B0 ;  /* 0x0000000000007941 */ /* 0x000fea0003800200 */
.L_x_30:
        /* <DEDUP_REMOVED lines=10> */
[----:B------:R-:W-:Y:S01]  /*1f70*/  UIADD3 UR16, UPT, UPT, UR16, 0x2600, URZ ;  /* 0x0000260010107890 */ /* 0x000fe2000fffe0ff */
[----:B-1----:R-:W-:Y:S01]  /*1f80*/  SHF.L.U32 R2, R15, 0x1f, RZ ;  /* 0x0000001f0f027819 */ /* 0x002fe200000006ff */
[----:B------:R-:W-:Y:S02]  /*1f90*/  UIADD3.X UR31, UPT, UPT, URZ, UR23, URZ, UP1, !UPT ;  /* 0x00000017ff1f7290 */ /* 0x000fe40008ffe4ff */
[----:B------:R-:W-:Y:S01]  /*1fa0*/  UIADD3.X UR29, UPT, UPT, URZ, UR23, URZ, UP0, !UPT ;  /* 0x00000017ff1d7290 */ /* 0x000fe200087fe4ff */
[----:B------:R1:W1:Y:S01]  /*1fb0*/  SYNCS.PHASECHK.TRANS64.TRYWAIT P0, [UR8+0x120], R2 ;  /* 0x00012002ff0075a7 */ /* 0x0002620008001108 */
[----:B------:R-:W-:Y:S01]  /*1fc0*/  ULEA UR8, UR25, UR4, 0xb ;  /* 0x0000000419087291 */ /* 0x000fe2000f8e58ff */
[----:B------:R-:W-:Y:S01]  /*1fd0*/  UMOV UR26, 0x0 ;  /* 0x00000000001a7882 */ /* 0x000fe20000000000 */
[----:B------:R-:W-:-:S02]  /*1fe0*/  UMOV UR27, 0x10000000 ;  /* 0x10000000001b7882 */ /* 0x000fc40000000000 */
[----:B------:R-:W-:Y:S01]  /*1ff0*/  UIADD3 UR8, UPT, UPT, UR8, 0x26600, URZ ;  /* 0x0002660008087890 */ /* 0x000fe2000fffe0ff */
[----:B------:R-:W-:Y:S01]  /*2000*/  UMOV UR19, UR35 ;  /* 0x0000002300137c82 */ /* 0x000fe20008000000 */
[----:B------:R-:W-:Y:S01]  /*2010*/  UMOV UR20, UR36 ;  /* 0x0000002400147c82 */ /* 0x000fe20008000000 */
[----:B------:R-:W-:Y:S01]  /*2020*/  UMOV UR12, UR36 ;  /* 0x00000024000c7c82 */ /* 0x000fe20008000000 */
[----:B------:R-:W-:Y:S01]  /*2030*/  UMOV UR9, UR17 ;  /* 0x0000001100097c82 */ /* 0x000fe20008000000 */
[----:B------:R-:W-:Y:S01]  /*2040*/  UMOV UR10, UR18 ;  /* 0x00000012000a7c82 */ /* 0x000fe20008000000 */
[----:B------:R1:W-:Y:S01]  /*2050*/  UTMALDG.3D [UR16], [UR30], desc[UR26] ;  /* 0x00001a101e0075b4 */ /* 0x0003e20008011000 */
[----:B------:R-:W-:Y:S01]  /*2060*/  UIADD3 UR24, UPT, UPT, UR24, 0x1, URZ ;  /* 0x0000000118187890 */ /* 0x000fe2000fffe0ff */
[----:B------:R-:W-:-:S03]  /*2070*/  UMOV UR25, UR6 ;  /* 0x0000000600197c82 */ /* 0x000fc60008000000 */
[----:B------:R-:W-:Y:S01]  /*2080*/  UISETP.NE.AND UP0, UPT, UR24, UR21, UPT ;  /* 0x000000151800728c */ /* 0x000fe2000bf05270 */
[----:B------:R1:W-:Y:S08]  /*2090*/  UTMALDG.3D [UR8], [UR28], desc[UR26] ;  /* 0x00001a081c0075b4 */ /* 0x0003f00008011000 */
[----:B------:R-:W-:Y:S05]  /*20a0*/  BRA.U UP0, `(.L_x_32) ;  /* 0xfffffffd005c7547 */ /* 0x000fea000b83ffff */
.L_x_27:
[----:B-1----:R-:W-:Y:S01]  /*20b0*/  LEA R2, R14, UR4, 0x3 ;  /* 0x000000040e027c11 */ /* 0x002fe2000f8e18ff */
[----:B------:R-:W-:Y:S01]  /*20c0*/  NOP ;  /* 0x0000000000007918 */ /* 0x000fe20000000000 */
[----:B--2---:R-:W-:Y:S02]  /*20d0*/  SHF.L.U32 R3, R12, 0x1f, RZ ;  /* 0x0000001f0c037819 */ /* 0x004fe400000006ff */
[----:B------:R-:W-:Y:S02]  /*20e0*/  LEA R4, R14, UR4, 0x4 ;  /* 0x000000040e047c11 */ /* 0x000fe4000f8e20ff */
[----:B------:R-:W1:Y:S02]  /*20f0*/  SYNCS.PHASECHK.TRANS64.TRYWAIT P0, [R2+URZ+0x270], R3 ;  /* 0x00027003020075a7 */ /* 0x000e6400080011ff */
[----:B-1----:R-:W-:Y:S05]  /*2100*/  @!P0 BRA `(.L_x_33) ;  /* 0x0000005400788947 */ /* 0x002fea0003800000 */
.L_x_138:
[----:B------:R-:W2:Y:S01]  /*2110*/  LDS.128 R4, [R4+0x300] ;  /* 0x0003000004047984 */ /* 0x000ea20000000c00 */
[----:B---3--:R-:W-:Y:S01]  /*2120*/  ISETP.GE.AND P0, PT, R26, 0x1, PT ;  /* 0x000000011a00780c */ /* 0x008fe20003f06270 */
[----:B-1----:R-:W-:Y:S01]  /*2130*/  VIADD R2, R2, 0x280 ;  /* 0x0000028002027836 */ /* 0x002fe20000000000 */
[----:B------:R-:W-:Y:S01]  /*2140*/  @!PT LDS RZ, [RZ] ;  /* 0x00000000fffff984 */ /* 0x000fe20000000800 */
[----:B------:R-:W-:Y:S01]  /*2150*/  @!PT LDS RZ, [RZ] ;  /* 0x00000000fffff984 */ /* 0x000fe20000000800 */
[----:B------:R-:W-:Y:S01]  /*2160*/  @!PT LDS RZ, [RZ] ;  /* 0x00000000fffff984 */ /* 0x000fe20000000800 */
[----:B------:R-:W-:Y:S01]  /*2170*/  @!PT LDS RZ, [RZ] ;  /* 0x00000000fffff984 */ /* 0x000fe20000000800 */
[----:B------:R1:W-:Y:S06]  /*2180*/  MEMBAR.ALL.CTA ;  /* 0x0000000000007992 */ /* 0x0003ec0000008000 */
[----:B-1----:R-:W1:Y:S01]  /*2190*/  FENCE.VIEW.ASYNC.S ;  /* 0x00000000000073c6 */ /* 0x002e620000000000 */
[----:B------:R-:W-:-:S04]  /*21a0*/  PRMT R2, RZ, 0x654, R2 ;  /* 0x00000654ff027816 */ /* 0x000fc80000000002 */
[----:B-1----:R1:W-:Y:S01]  /*21b0*/  SYNCS.ARRIVE.TRANS64.RED.A1T0 RZ, [R2+URZ], RZ ;  /* 0x000000ff02ff79a7 */ /* 0x0023e200081004ff */
[----:B--2---:R-:W-:-:S13]  /*21c0*/  LOP3.LUT P2, RZ, R6, 0x1, RZ, 0xc0, !PT ;  /* 0x0000000106ff7812 */ /* 0x004fda000784c0ff */
[----:B------:R-:W-:Y:S01]  /*21d0*/  @P2 SHF.R.U32.HI R3, RZ, 0x10, R5 ;  /* 0x00000010ff032819 */ /* 0x000fe20000011605 */
[----:B------:R-:W-:Y:S01]  /*21e0*/  VOTEU.ANY UP0, P2 ;  /* 0x0000000000ff7886 */ /* 0x000fe20001000100 */
[----:B------:R-:W-:Y:S02]  /*21f0*/  @P2 MOV R13, R4 ;  /* 0x00000004000d2202 */ /* 0x000fe40000000f00 */
[----:B------:R-:W-:Y:S02]  /*2200*/  @P2 R2UR.BROADCAST UR8, R3 ;  /* 0x00000000030822ca */ /* 0x000fe400008e0000 */
[----:B------:R-:W-:-:S11]  /*2210*/  @P2 LOP3.LUT R11, R5, 0xffff, RZ, 0xc0, !PT ;  /* 0x0000ffff050b2812 */ /* 0x000fd600078ec0ff */
[----:B------:R-:W-:Y:S01]  /*2220*/  @UP0 UMOV UR36, UR8 ;  /* 0x0000000800240c82 */ /* 0x000fe20008000000 */
[----:B-1----:R-:W-:Y:S05]  /*2230*/  @!P0 BRA `(.L_x_34) ;  /* 0x0000000000b88947 */ /* 0x002fea0003800000 */
[----:B------:R-:W4:Y:S01]  /*2240*/  LDC.64 R4, c[0x0][0xb18] ;  /* 0x0002c600ff047b82 */ /* 0x000f220000000a00 */
[----:B------:R-:W-:-:S07]  /*2250*/  ISETP.NE.AND P3, PT, R26, 0x1, PT ;  /* 0x000000011a00780c */ /* 0x000fce0003f65270 */
[----:B------:R-:W1:Y:S08]  /*2260*/  LDC.64 R6, c[0x0][0xb10] ;  /* 0x0002c400ff067b82 */ /* 0x000e700000000a00 */
[----:B------:R-:W2:Y:S08]  /*2270*/  LDC R16, c[0x0][0xb20] ;  /* 0x0002c800ff107b82 */ /* 0x000eb00000000800 */
[----:B------:R-:W3:Y:S01]  /*2280*/  LDC R18, c[0x0][0xb0c] ;  /* 0x0002c300ff127b82 */ /* 0x000ee20000000800 */
[----:B----4-:R-:W-:Y:S01]  /*2290*/  IMAD.HI.U32 R17, R0, R5, RZ ;  /* 0x0000000500117227 */ /* 0x010fe200078e00ff */
[----:B------:R-:W-:-:S03]  /*22a0*/  ISETP.NE.AND P0, PT, R4, 0x1, PT ;  /* 0x000000010400780c */ /* 0x000fc60003f05270 */
[----:B------:R-:W-:-:S03]  /*22b0*/  IMAD.HI.U32 R5, R11, R5, RZ ;  /* 0x000000050b057227 */ /* 0x000fc600078e00ff */
[----:B------:R-:W4:Y:S01]  /*22c0*/  LDC.64 R2, c[0x0][0xb28] ;  /* 0x0002ca00ff027b82 */ /* 0x000f220000000a00 */
[----:B-1----:R-:W-:-:S04]  /*22d0*/  IMAD.HI.U32 R20, R9, R6, RZ ;  /* 0x0000000609147227 */ /* 0x002fc800078e00ff */
[----:B------:R-:W-:Y:S01]  /*22e0*/  IMAD.HI.U32 R22, R13, R6, RZ ;  /* 0x000000060d167227 */ /* 0x000fe200078e00ff */
[----:B------:R-:W-:Y:S02]  /*22f0*/  SHF.R.U32.HI R20, RZ, R7, R20 ;  /* 0x00000007ff147219 */ /* 0x000fe40000011614 */
[-C--:B--2---:R-:W-:Y:S02]  /*2300*/  SHF.R.U32.HI R17, RZ, R16.reuse, R17 ;  /* 0x00000010ff117219 */ /* 0x084fe40000011611 */
[----:B------:R-:W-:Y:S02]  /*2310*/  SHF.R.U32.HI R16, RZ, R16, R5 ;  /* 0x00000010ff107219 */ /* 0x000fe40000011605 */
[----:B------:R-:W-:Y:S02]  /*2320*/  SEL R17, R0, R17, !P0 ;  /* 0x0000001100117207 */ /* 0x000fe40004000000 */
[----:B------:R-:W-:Y:S02]  /*2330*/  SHF.R.U32.HI R22, RZ, R7, R22 ;  /* 0x00000007ff167219 */ /* 0x000fe40000011616 */
[----:B---3--:R-:W-:-:S02]  /*2340*/  ISETP.NE.AND P1, PT, R18, 0x1, PT ;  /* 0x000000011200780c */ /* 0x008fc40003f25270 */
[----:B------:R-:W-:Y:S02]  /*2350*/  SEL R5, R11, R16, !P0 ;  /* 0x000000100b057207 */ /* 0x000fe40004000000 */
[----:B------:R-:W-:Y:S02]  /*2360*/  SEL R19, R9, R20, !P1 ;  /* 0x0000001409137207 */ /* 0x000fe40004800000 */
[----:B------:R-:W-:Y:S01]  /*2370*/  SEL R7, R13, R22, !P1 ;  /* 0x000000160d077207 */ /* 0x000fe20004800000 */
[----:B----4-:R-:W-:-:S04]  /*2380*/  IMAD.HI.U32 R20, R17, R2, RZ ;  /* 0x0000000211147227 */ /* 0x010fc800078e00ff */
        /* <DEDUP_REMOVED lines=10> */
[----:B------:R-:W-:-:S04]  /*2430*/  @!P0 IMAD.HI.U32 R16, R7, R2, RZ ;  /* 0x0000000207108227 */ /* 0x000fc800078e00ff */
[----:B------:R-:W-:Y:S01]  /*2440*/  IMAD.MOV R2, RZ, RZ, -R6 ;  /* 0x000000ffff027224 */ /* 0x000fe200078e0a06 */
[----:B------:R-:W-:-:S03]  /*2450*/  @!P0 SHF.R.U32.HI R16, RZ, R3, R16 ;  /* 0x00000003ff108219 */ /* 0x000fc60000011610 */
[----:B------:R-:W-:Y:S01]  /*2460*/  IMAD R2, R26, R2, R5 ;  /* 0x000000021a027224 */ /* 0x000fe200078e0205 */
        /* <DEDUP_REMOVED lines=11> */
.L_x_34:
[----:B------:R-:W1:Y:S02]  /*2520*/  LDCU UR8, c[0x0][0xb30] ;  /* 0x00016600ff0877ac */ /* 0x000e640008000800 */
[----:B-1----:R-:W-:-:S09]  /*2530*/  UISETP.NE.AND UP0, UPT, UR8, 0x1, UPT ;  /* 0x000000010800788c */ /* 0x002fd2000bf05270 */
[----:B------:R-:W-:Y:S05]  /*2540*/  BRA.U UP0, `(.L_x_35) ;  /* 0x0000000100407547 */ /* 0x000fea000b800000 */
[----:B------:R-:W1:Y:S08]  /*2550*/  LDC.64 R4, c[0x0][0xb10] ;  /* 0x0002c400ff047b82 */ /* 0x000e700000000a00 */
[----:B------:R-:W2:Y:S08]  /*2560*/  LDC.64 R2, c[0x0][0xb18] ;  /* 0x0002c600ff027b82 */ /* 0x000eb00000000a00 */
[----:B------:R-:W3:Y:S08]  /*2570*/  LDC R6, c[0x0][0xb20] ;  /* 0x0002c800ff067b82 */ /* 0x000ef00000000800 */
[----:B------:R-:W4:Y:S01]  /*2580*/  LDC R16, c[0x0][0xb0c] ;  /* 0x0002c300ff107b82 */ /* 0x000f220000000800 */
[----:B-1----:R-:W-:-:S05]  /*2590*/  IMAD.HI.U32 R4, R13, R4, RZ ;  /* 0x000000040d047227 */ /* 0x002fca00078e00ff */
[----:B------:R-:W-:Y:S01]  /*25a0*/  SHF.R.U32.HI R4, RZ, R5, R4 ;  /* 0x00000005ff047219 */ /* 0x000fe20000011604 */
[----:B--2---:R-:W-:Y:S01]  /*25b0*/  IMAD.HI.U32 R3, R11, R3, RZ ;  /* 0x000000030b037227 */ /* 0x004fe200078e00ff */
[----:B------:R-:W-:-:S04]  /*25c0*/  ISETP.NE.AND P0, PT, R2, 0x1, PT ;  /* 0x000000010200780c */ /* 0x000fc80003f05270 */
[----:B---3--:R-:W-:-:S04]  /*25d0*/  SHF.R.U32.HI R6, RZ, R6, R3 ;  /* 0x00000006ff067219 */ /* 0x008fc80000011603 */
[----:B------:R-:W-:Y:S02]  /*25e0*/  SEL R3, R11, R6, !P0 ;  /* 0x000000060b037207 */ /* 0x000fe40004000000 */
[----:B----4-:R-:W-:-:S04]  /*25f0*/  ISETP.NE.AND P1, PT, R16, 0x1, PT ;  /* 0x000000011000780c */ /* 0x010fc80003f25270 */
[----:B------:R-:W-:-:S05]  /*2600*/  SEL R4, R13, R4, !P1 ;  /* 0x000000040d047207 */ /* 0x000fca0004800000 */
[----:B------:R-:W-:Y:S02]  /*2610*/  IMAD.IADD R5, R3, 0x1, -R4 ;  /* 0x0000000103057824 */ /* 0x000fe400078e0a04 */
[----:B------:R-:W-:Y:S02]  /*2620*/  IMAD.IADD R3, R4, 0x1, -R3 ;  /* 0x0000000104037824 */ /* 0x000fe400078e0a03 */
[----:B------:R-:W-:Y:S02]  /*2630*/  IMAD R13, R5, R16, R13 ;  /* 0x00000010050d7224 */ /* 0x000fe400078e020d */
[----:B------:R-:W-:-:S07]  /*2640*/  IMAD R11, R3, R2, R11 ;  /* 0x00000002030b7224 */ /* 0x000fce00078e020b */
.L_x_35:
[----:B------:R-:W-:Y:S01]  /*2650*/  VIADD R14, R14, 0x1 ;  /* 0x000000010e0e7836 */ /* 0x000fe20000000000 */
[----:B------:R-:W-:Y:S01]  /*2660*/  PLOP3.LUT P1, PT, PT, PT, PT, 0x80, 0x8 ;  /* 0x000000000008781c */ /* 0x000fe20003f2f070 */
[----:B------:R-:W-:Y:S02]  /*2670*/  IMAD.IADD R69, R13, 0x1, R68 ;  /* 0x000000010d457824 */ /* 0x000fe400078e0244 */
[----:B------:R-:W-:Y:S01]  /*2680*/  IMAD.IADD R63, R11, 0x1, R62 ;  /* 0x000000010b3f7824 */ /* 0x000fe200078e023e */
[----:B------:R-:W-:-:S04]  /*2690*/  ISETP.NE.AND P0, PT, R14, 0x2, PT ;  /* 0x000000020e00780c */ /* 0x000fc80003f05270 */
[----:B------:R-:W-:Y:S02]  /*26a0*/  SEL R3, RZ, 0x1, P0 ;  /* 0x00000001ff037807 */ /* 0x000fe40000000000 */
[----:B------:R-:W-:Y:S02]  /*26b0*/  SEL R14, R14, RZ, P0 ;  /* 0x000000ff0e0e7207 */ /* 0x000fe40000000000 */
[----:B------:R-:W-:Y:S01]  /*26c0*/  LOP3.LUT R12, R12, R3, RZ, 0x3c, !PT ;  /* 0x000000030c0c7212 */ /* 0x000fe200078e3cff */
[----:B------:R-:W-:Y:S06]  /*26d0*/  @P2 BRA `(.L_x_36) ;  /* 0xfffffff000982947 */ /* 0x000fec000383ffff */
[----:B------:R-:W-:Y:S01]  /*26e0*/  UIADD3 UR4, UPT, UPT, UR4, 0x120, URZ ;  /* 0x0000012004047890 */ /* 0x000fe2000fffe0ff */
[----:B------:R-:W-:-:S03]  /*26f0*/  SHF.L.U32 R3, R15, 0x1f, RZ ;  /* 0x0000001f0f037819 */ /* 0x000fc600000006ff */
[----:B------:R-:W-:-:S09]  /*2700*/  ULEA UR5, UR6, UR4, 0x3 ;  /* 0x0000000406057291 */ /* 0x000fd2000f8e18ff */
[----:B------:R-:W1:Y:S02]  /*2710*/  SYNCS.PHASECHK.TRANS64.TRYWAIT P0, [UR5], R3 ;  /* 0x00000003ff0075a7 */ /* 0x000e640008001105 */
[----:B-1----:R-:W-:Y:S05]  /*2720*/  @!P0 BRA `(.L_x_37) ;  /* 0x0000005000048947 */ /* 0x002fea0003800000 */
.L_x_140:
[----:B------:R-:W-:-:S04]  /*2730*/  UIADD3 UR6, UPT, UPT, UR6, 0x1, URZ ;  /* 0x0000000106067890 */ /* 0x000fc8000fffe0ff */
[----:B------:R-:W-:-:S04]  /*2740*/  UISETP.NE.AND UP0, UPT, UR6, 0x24, UPT ;  /* 0x000000240600788c */ /* 0x000fc8000bf05270 */
[----:B------:R-:W-:Y:S02]  /*2750*/  USEL UR7, URZ, 0x1, UP0 ;  /* 0x00000001ff077887 */ /* 0x000fe40008000000 */
[----:B------:R-:W-:-:S04]  /*2760*/  USEL UR6, UR6, URZ, UP0 ;  /* 0x000000ff06067287 */ /* 0x000fc80008000000 */
[----:B------:R-:W-:Y:S01]  /*2770*/  ULEA UR5, UR6, UR4, 0x3 ;  /* 0x0000000406057291 */ /* 0x000fe2000f8e18ff */
[----:B------:R-:W-:-:S04]  /*2780*/  LOP3.LUT R2, R15, UR7, RZ, 0x3c, !PT ;  /* 0x000000070f027c12 */ /* 0x000fc8000f8e3cff */
[----:B-1----:R-:W-:-:S04]  /*2790*/  SHF.L.U32 R3, R2, 0x1f, RZ ;  /* 0x0000001f02037819 */ /* 0x002fc800000006ff */
[----:B------:R-:W1:Y:S02]  /*27a0*/  SYNCS.PHASECHK.TRANS64.TRYWAIT P0, [UR5], R3 ;  /* 0x00000003ff0075a7 */ /* 0x000e640008001105 */
[----:B-1----:R-:W-:Y:S05]  /*27b0*/  @!P0 BRA `(.L_x_38) ;  /* 0x0000004c00f88947 */ /* 0x002fea0003800000 */
.L_x_142:
        /* <DEDUP_REMOVED lines=9> */
.L_x_144:
        /* <DEDUP_REMOVED lines=9> */
.L_x_146:
        /* <DEDUP_REMOVED lines=9> */
.L_x_148:
        /* <DEDUP_REMOVED lines=9> */
.L_x_150:
        /* <DEDUP_REMOVED lines=9> */
.L_x_152:
        /* <DEDUP_REMOVED lines=9> */
.L_x_154:
        /* <DEDUP_REMOVED lines=9> */
.L_x_156:
        /* <DEDUP_REMOVED lines=9> */
.L_x_158:
        /* <DEDUP_REMOVED lines=9> */
.L_x_160:
        /* <DEDUP_REMOVED lines=9> */
.L_x_162:
        /* <DEDUP_REMOVED lines=9> */
.L_x_164:
        /* <DEDUP_REMOVED lines=9> */
.L_x_166:
        /* <DEDUP_REMOVED lines=9> */
.L_x_168:
        /* <DEDUP_REMOVED lines=9> */
.L_x_170:
        /* <DEDUP_REMOVED lines=9> */
.L_x_172:
        /* <DEDUP_REMOVED lines=9> */
.L_x_174:
        /* <DEDUP_REMOVED lines=9> */
.L_x_176:
        /* <DEDUP_REMOVED lines=9> */
.L_x_178:
        /* <DEDUP_REMOVED lines=9> */
.L_x_180:
        /* <DEDUP_REMOVED lines=9> */
.L_x_182:
        /* <DEDUP_REMOVED lines=9> */
.L_x_184:
        /* <DEDUP_REMOVED lines=9> */
.L_x_186:
        /* <DEDUP_REMOVED lines=9> */
.L_x_188:
        /* <DEDUP_REMOVED lines=9> */
.L_x_190:
        /* <DEDUP_REMOVED lines=9> */
.L_x_192:
        /* <DEDUP_REMOVED lines=9> */
.L_x_194:
        /* <DEDUP_REMOVED lines=9> */
.L_x_196:
        /* <DEDUP_REMOVED lines=9> */
.L_x_198:
        /* <DEDUP_REMOVED lines=9> */
.L_x_200:
        /* <DEDUP_REMOVED lines=9> */
.L_x_202:
        /* <DEDUP_REMOVED lines=9> */
.L_x_204:
        /* <DEDUP_REMOVED lines=9> */
.L_x_206:
        /* <DEDUP_REMOVED lines=9> */
.L_x_208:
[----:B------:R-:W-:-:S04]  /*3a50*/  UIADD3 UR6, UPT, UPT, UR6, 0x1, URZ ;  /* 0x0000000106067890 */ /* 0x000fc8000fffe0ff */
[----:B------:R-:W-:-:S04]  /*3a60*/  UISETP.NE.AND UP0, UPT, UR6, 0x24, UPT ;  /* 0x000000240600788c */ /* 0x000fc8000bf05270 */
[----:B------:R-:W-:Y:S02]  /*3a70*/  USEL UR5, URZ, 0x1, UP0 ;  /* 0x00000001ff057887 */ /* 0x000fe40008000000 */
[----:B------:R-:W-:-:S04]  /*3a80*/  USEL UR6, UR6, URZ, UP0 ;  /* 0x000000ff06067287 */ /* 0x000fc80008000000 */
[----:B------:R-:W-:Y:S01]  /*3a90*/  ULEA UR6, UR6, UR4, 0x3 ;  /* 0x0000000406067291 */ /* 0x000fe2000f8e18ff */
[----:B-1----:R-:W-:-:S04]  /*3aa0*/  LOP3.LUT R3, R2, UR5, RZ, 0x3c, !PT ;  /* 0x0000000502037c12 */ /* 0x002fc8000f8e3cff */
[----:B------:R-:W-:Y:S01]  /*3ab0*/  SHF.L.U32 R3, R3, 0x1f, RZ ;  /* 0x0000001f03037819 */ /* 0x000fe200000006ff */
[----:B----4-:R-:W-:-:S07]  /*3ac0*/  IMAD.U32 R0, RZ, RZ, UR6 ;  /* 0x00000006ff007e24 */ /* 0x010fce000f8e00ff */
.L_x_72:
[----:B-1----:R1:W2:Y:S02]  /*3ad0*/  SYNCS.PHASECHK.TRANS64.TRYWAIT P0, [R0+URZ], R3 ;  /* 0x00000003000075a7 */ /* 0x0022a400080011ff */
[----:B--2---:R-:W-:Y:S05]  /*3ae0*/  @!P0 NANOSLEEP.SYNCS 0x989680 ;  /* 0x009896800000895d */ /* 0x004fea0003900000 */
[----:B------:R-:W2:Y:S02]  /*3af0*/  @!P0 SYNCS.PHASECHK.TRANS64 P0, [R0+URZ], R3 ;  /* 0x00000003000085a7 */ /* 0x000ea400080010ff */
[----:B--2---:R-:W-:Y:S05]  /*3b00*/  @P0 EXIT ;  /* 0x000000000000094d */ /* 0x004fea0003800000 */
[----:B------:R-:W-:Y:S05]  /*3b10*/  BRA `(.L_x_72) ;  /* 0xfffffffc00ec7947 */ /* 0x000fea000383ffff */
.L_x_18:
[----:B------:R-:W-:-:S04]  /*3b20*/  UISETP.NE.AND UP1, UPT, UR37, URZ, UPT ;  /* 0x000000ff2500728c */ /* 0x000fc8000bf25270 */
[----:B------:R-:W-:-:S09]  /*3b30*/  UISETP.NE.OR UP1, UPT, UR8, 0x1, UP1 ;  /* 0x000000010800788c */ /* 0x000fd20008f25670 */
[----:B------:R-:W-:Y:S05]  /*3b40*/  BRA.U UP1, `(.L_x_73) ;  /* 0x0000000501487547 */ /* 0x000fea000b800000 */
[----:B------:R-:W-:Y:S01]  /*3b50*/  ISETP.NE.AND P2, PT, R2, RZ, PT ;  /* 0x000000ff0200720c */ /* 0x000fe20003f45270 */
[----:B------:R-:W-:Y:S01]  /*3b60*/  IMAD.MOV.U32 R12, RZ, RZ, 0x1 ;  /* 0x00000001ff0c7424 */ /* 0x000fe200078e00ff */
[----:B------:R-:W-:Y:S02]  /*3b70*/  CS2R R10, SRZ ;  /* 0x00000000000a7805 */ /* 0x000fe4000001ff00 */
[----:B------:R-:W-:Y:S01]  /*3b80*/  CS2R R8, SRZ ;  /* 0x0000000000087805 */ /* 0x000fe2000001ff00 */
[----:B------:R-:W-:Y:S01]  /*3b90*/  UMOV UR4, 0x400 ;  /* 0x0000040000047882 */ /* 0x000fe20000000000 */
[----:B------:R-:W-:Y:S01]  /*3ba0*/  UMOV UR6, URZ ;  /* 0x000000ff00067c82 */ /* 0x000fe20008000000 */
[----:B------:R-:W-:-:S12]  /*3bb0*/  ULEA UR37, UR37, UR4, 0x18 ;  /* 0x0000000425257291 */ /* 0x000fd8000f8ec0ff */
.L_x_77:
[----:B------:R-:W-:Y:S02]  /*3bc0*/  LEA R0, R8, UR37, 0x3 ;  /* 0x0000002508007c11 */ /* 0x000fe4000f8e18ff */
[----:B------:R-:W-:-:S03]  /*3bd0*/  SHF.L.U32 R5, R9, 0x1f, RZ ;  /* 0x0000001f09057819 */ /* 0x000fc600000006ff */
[----:B------:R-:W-:Y:S01]  /*3be0*/  VIADD R4, R0, 0x2e0 ;  /* 0x000002e000047836 */ /* 0x000fe20000000000 */
[----:B------:R-:W1:Y:S02]  /*3bf0*/  SYNCS.PHASECHK.TRANS64.TRYWAIT P0, [R0+URZ+0x2d0], R5 ;  /* 0x0002d005000075a7 */ /* 0x000e6400080011ff */
[----:B-1----:R-:W-:Y:S05]  /*3c00*/  @!P0 BRA `(.L_x_74) ;  /* 0x0000004800148947 */ /* 0x002fea0003800000 */
.L_x_209:
[----:B------:R-:W-:Y:S01]  /*3c10*/  ULEA UR5, UR6, UR37, 0x3 ;  /* 0x0000002506057291 */ /* 0x000fe2000f8e18ff */
[----:B------:R-:W-:Y:S02]  /*3c20*/  PRMT R4, RZ, 0x654, R4 ;  /* 0x00000654ff047816 */ /* 0x000fe40000000004 */
[----:B-1----:R-:W-:Y:S01]  /*3c30*/  SHF.L.U32 R5, R12, 0x1f, RZ ;  /* 0x0000001f0c057819 */ /* 0x002fe200000006ff */
[----:B------:R-:W-:Y:S01]  /*3c40*/  UIADD3 UR4, UPT, UPT, UR5, 0x270, URZ ;  /* 0x0000027005047890 */ /* 0x000fe2000fffe0ff */
[----:B------:R1:W-:Y:S05]  /*3c50*/  SYNCS.ARRIVE.TRANS64.RED.A1T0 RZ, [R4+URZ], RZ ;  /* 0x000000ff04ff79a7 */ /* 0x0003ea00081004ff */
[----:B------:R-:W-:Y:S01]  /*3c60*/  IMAD.U32 R7, RZ, RZ, UR4 ;  /* 0x00000004ff077e24 */ /* 0x000fe2000f8e00ff */
[----:B------:R-:W2:Y:S04]  /*3c70*/  SYNCS.PHASECHK.TRANS64.TRYWAIT P0, [UR5+0x280], R5 ;  /* 0x00028005ff0075a7 */ /* 0x000ea80008001105 */
[----:B------:R-:W-:Y:S01]  /*3c80*/  PRMT R6, R2, 0x654, R7 ;  /* 0x0000065402067816 */ /* 0x000fe20000000007 */
[----:B-1----:R-:W-:Y:S01]  /*3c90*/  @!P2 IMAD.MOV.U32 R4, RZ, RZ, 0x10 ;  /* 0x00000010ff04a424 */ /* 0x002fe200078e00ff */
[----:B--2---:R-:W-:Y:S06]  /*3ca0*/  @!P0 BRA `(.L_x_75) ;  /* 0x0000004800008947 */ /* 0x004fec0003800000 */
.L_x_211:
[----:B------:R-:W-:Y:S01]  /*3cb0*/  ULEA UR4, UR6, UR37, 0x4 ;  /* 0x0000002506047291 */ /* 0x000fe2000f8e20ff */
[----:B------:R-:W-:Y:S01]  /*3cc0*/  SEL R3, R6, R3, !P2 ;  /* 0x0000000306037207 */ /* 0x000fe20005000000 */
[----:B------:R-:W-:Y:S01]  /*3cd0*/  UIADD3 UR5, UPT, UPT, UR5, 0x270, URZ ;  /* 0x0000027005057890 */ /* 0x000fe2000fffe0ff */
[----:B-1----:R-:W-:Y:S01]  /*3ce0*/  LEA R0, R11, UR37, 0x3 ;  /* 0x000000250b007c11 */ /* 0x002fe2000f8e18ff */
[----:B------:R-:W-:Y:S01]  /*3cf0*/  UIADD3 UR4, UPT, UPT, UR4, 0x300, URZ ;  /* 0x0000030004047890 */ /* 0x000fe2000fffe0ff */
[----:B------:R-:W-:Y:S01]  /*3d00*/  SHF.L.U32 R5, R10, 0x1f, RZ ;  /* 0x0000001f0a057819 */ /* 0x000fe200000006ff */
[----:B------:R1:W-:Y:S01]  /*3d10*/  @!P2 SYNCS.ARRIVE.TRANS64.RED RZ, [R3+URZ], R4 ;  /* 0x0000000403ffa9a7 */ /* 0x0003e200080004ff */
[----:B------:R-:W-:Y:S01]  /*3d20*/  UIADD3 UR6, UPT, UPT, UR6, 0x1, URZ ;  /* 0x0000000106067890 */ /* 0x000fe2000fffe0ff */
[----:B------:R-:W-:-:S03]  /*3d30*/  VIADD R8, R8, 0x1 ;  /* 0x0000000108087836 */ /* 0x000fc60000000000 */
[----:B------:R-:W-:Y:S02]  /*3d40*/  UISETP.NE.AND UP0, UPT, UR6, 0x2, UPT ;  /* 0x000000020600788c */ /* 0x000fe4000bf05270 */
[----:B------:R-:W-:Y:S06]  /*3d50*/  UGETNEXTWORKID.BROADCAST [UR4], [UR5] ;  /* 0x00000000040073ca */ /* 0x000fec0008000100 */
[----:B------:R-:W-:Y:S01]  /*3d60*/  USEL UR4, URZ, 0x1, UP0 ;  /* 0x00000001ff047887 */ /* 0x000fe20008000000 */
[----:B------:R-:W-:Y:S01]  /*3d70*/  ISETP.NE.AND P0, PT, R8, 0x2, PT ;  /* 0x000000020800780c */ /* 0x000fe20003f05270 */
[----:B------:R-:W-:Y:S01]  /*3d80*/  USEL UR6, UR6, URZ, UP0 ;  /* 0x000000ff06067287 */ /* 0x000fe20008000000 */
[----:B------:R-:W2:Y:S03]  /*3d90*/  SYNCS.PHASECHK.TRANS64.TRYWAIT P1, [R0+URZ+0x270], R5 ;  /* 0x00027005000075a7 */ /* 0x000ea600080211ff */
[----:B------:R-:W-:Y:S01]  /*3da0*/  LOP3.LUT R12, R12, UR4, RZ, 0x3c, !PT ;  /* 0x000000040c0c7c12 */ /* 0x000fe2000f8e3cff */
[----:B-12---:R-:W-:Y:S07]  /*3db0*/  @!P1 BRA `(.L_x_76) ;  /* 0x0000004400d49947 */ /* 0x006fee0003800000 */
.L_x_212:
[C---:B------:R-:W-:Y:S01]  /*3dc0*/  LEA R4, R11.reuse, UR37, 0x4 ;  /* 0x000000250b047c11 */ /* 0x040fe2000f8e20ff */
[----:B-1----:R-:W-:Y:S01]  /*3dd0*/  VIADD R0, R0, 0x280 ;  /* 0x0000028000007836 */ /* 0x002fe20000000000 */
[----:B------:R-:W-:Y:S01]  /*3de0*/  SEL R8, R8, RZ, P0 ;  /* 0x000000ff08087207 */ /* 0x000fe20000000000 */
[----:B------:R-:W-:-:S03]  /*3df0*/  VIADD R11, R11, 0x1 ;  /* 0x000000010b0b7836 */ /* 0x000fc60000000000 */
[----:B------:R-:W1:Y:S01]  /*3e00*/  LDS.128 R4, [R4+0x300] ;  /* 0x0003000004047984 */ /* 0x000e620000000c00 */
[----:B------:R-:W-:Y:S02]  /*3e10*/  PRMT R0, RZ, 0x654, R0 ;  /* 0x00000654ff007816 */ /* 0x000fe40000000000 */
[C---:B------:R-:W-:Y:S01]  /*3e20*/  ISETP.NE.AND P1, PT, R11.reuse, 0x2, PT ;  /* 0x000000020b00780c */ /* 0x040fe20003f25270 */
[----:B------:R-:W-:Y:S01]  /*3e30*/  @!PT LDS RZ, [RZ] ;  /* 0x00000000fffff984 */ /* 0x000fe20000000800 */
[----:B------:R-:W-:Y:S01]  /*3e40*/  @!PT LDS RZ, [RZ] ;  /* 0x00000000fffff984 */ /* 0x000fe20000000800 */
[----:B------:R-:W-:Y:S01]  /*3e50*/  @!PT LDS RZ, [RZ] ;  /* 0x00000000fffff984 */ /* 0x000fe20000000800 */
[----:B------:R-:W-:Y:S01]  /*3e60*/  @!PT LDS RZ, [RZ] ;  /* 0x00000000fffff984 */ /* 0x000fe20000000800 */
[----:B------:R2:W-:Y:S06]  /*3e70*/  MEMBAR.ALL.CTA ;  /* 0x0000000000007992 */ /* 0x0005ec0000008000 */
[----:B--2---:R-:W2:Y:S01]  /*3e80*/  FENCE.VIEW.ASYNC.S ;  /* 0x00000000000073c6 */ /* 0x004ea20000000000 */
[----:B------:R-:W-:Y:S01]  /*3e90*/  SEL R11, R11, RZ, P1 ;  /* 0x000000ff0b0b7207 */ /* 0x000fe20000800000 */
[----:B--2---:R2:W-:Y:S01]  /*3ea0*/  SYNCS.ARRIVE.TRANS64.RED.A1T0 RZ, [R0+URZ], RZ ;  /* 0x000000ff00ff79a7 */ /* 0x0045e200081004ff */
[----:B-1----:R-:W-:-:S02]  /*3eb0*/  LOP3.LUT P3, RZ, R6, 0x1, RZ, 0xc0, !PT ;  /* 0x0000000106ff7812 */ /* 0x002fc4000786c0ff */
[----:B------:R-:W-:-:S04]  /*3ec0*/  SEL R5, RZ, 0x1, P1 ;  /* 0x00000001ff057807 */ /* 0x000fc80000800000 */
[----:B------:R-:W-:Y:S02]  /*3ed0*/  LOP3.LUT R10, R10, R5, RZ, 0x3c, !PT ;  /* 0x000000050a0a7212 */ /* 0x000fe400078e3cff */
[----:B--2---:R-:W-:-:S04]  /*3ee0*/  SEL R0, RZ, 0x1, P0 ;  /* 0x00000001ff007807 */ /* 0x004fc80000000000 */
[----:B------:R-:W-:Y:S01]  /*3ef0*/  LOP3.LUT R9, R9, R0, RZ, 0x3c, !PT ;  /* 0x0000000009097212 */ /* 0x000fe200078e3cff */
[----:B------:R-:W-:Y:S06]  /*3f00*/  @P3 BRA `(.L_x_77) ;  /* 0xfffffffc002c3947 */ /* 0x000fec000383ffff */
[----:B------:R-:W-:Y:S01]  /*3f10*/  ULEA UR5, UR6, UR37, 0x3 ;  /* 0x0000002506057291 */ /* 0x000fe2000f8e18ff */
[----:B------:R-:W-:-:S08]  /*3f20*/  SHF.L.U32 R3, R12, 0x1f, RZ ;  /* 0x0000001f0c037819 */ /* 0x000fd000000006ff */
[----:B------:R-:W1:Y:S02]  /*3f30*/  SYNCS.PHASECHK.TRANS64 P0, [UR5+0x280], R3 ;  /* 0x00028003ff0075a7 */ /* 0x000e640008001005 */
[----:B-1----:R-:W-:Y:S05]  /*3f40*/  @P0 BRA `(.L_x_78) ;  /* 0x0000000000080947 */ /* 0x002fea0003800000 */
[----:B------:R-:W1:Y:S02]  /*3f50*/  SYNCS.PHASECHK.TRANS64.TRYWAIT P0, [UR5+0x280], R3 ;  /* 0x00028003ff0075a7 */ /* 0x000e640008001105 */
[----:B-1----:R-:W-:Y:S05]  /*3f60*/  @!P0 BRA `(.L_x_79) ;  /* 0x00000044007c8947 */ /* 0x002fea0003800000 */
.L_x_78:
[----:B------:R-:W-:-:S04]  /*3f70*/  UIADD3 UR4, UPT, UPT, UR6, 0x1, URZ ;  /* 0x0000000106047890 */ /* 0x000fc8000fffe0ff */
[----:B------:R-:W-:-:S04]  /*3f80*/  UISETP.NE.AND UP0, UPT, UR4, 0x2, UPT ;  /* 0x000000020400788c */ /* 0x000fc8000bf05270 */
[----:B------:R-:W-:Y:S02]  /*3f90*/  USEL UR7, URZ, 0x1, UP0 ;  /* 0x00000001ff077887 */ /* 0x000fe40008000000 */
[----:B------:R-:W-:-:S04]  /*3fa0*/  USEL UR4, UR4, URZ, UP0 ;  /* 0x000000ff04047287 */ /* 0x000fc80008000000 */
[----:B------:R-:W-:Y:S01]  /*3fb0*/  ULEA UR4, UR4, UR37, 0x3 ;  /* 0x0000002504047291 */ /* 0x000fe2000f8e18ff */
[----:B-1----:R-:W-:-:S04]  /*3fc0*/  LOP3.LUT R3, R12, UR7, RZ, 0x3c, !PT ;  /* 0x000000070c037c12 */ /* 0x002fc8000f8e3cff */
[----:B------:R-:W-:-:S04]  /*3fd0*/  SHF.L.U32 R0, R3, 0x1f, RZ ;  /* 0x0000001f03007819 */ /* 0x000fc800000006ff */
[----:B------:R-:W1:Y:S02]  /*3fe0*/  SYNCS.PHASECHK.TRANS64 P0, [UR4+0x280], R0 ;  /* 0x00028000ff0075a7 */ /* 0x000e640008001004 */
[----:B-1----:R-:W-:Y:S05]  /*3ff0*/  @P0 EXIT ;  /* 0x000000000000094d */ /* 0x002fea0003800000 */
[----:B------:R-:W-:Y:S02]  /*4000*/  SHF.L.U32 R3, R3, 0x1f, RZ ;  /* 0x0000001f03037819 */ /* 0x000fe400000006ff */
[----:B------:R-:W-:-:S07]  /*4010*/  MOV R0, UR4 ;  /* 0x0000000400007c02 */ /* 0x000fce0008000f00 */
.L_x_80:
[----:B-1----:R1:W2:Y:S02]  /*4020*/  SYNCS.PHASECHK.TRANS64.TRYWAIT P0, [R0+URZ+0x280], R3 ;  /* 0x00028003000075a7 */ /* 0x0022a400080011ff */
[----:B--2---:R-:W-:Y:S05]  /*4030*/  @!P0 NANOSLEEP.SYNCS 0x989680 ;  /* 0x009896800000895d */ /* 0x004fea0003900000 */
[----:B------:R-:W2:Y:S02]  /*4040*/  @!P0 SYNCS.PHASECHK.TRANS64 P0, [R0+URZ+0x280], R3 ;  /* 0x00028003000085a7 */ /* 0x000ea400080010ff */
[----:B--2---:R-:W-:Y:S05]  /*4050*/  @P0 EXIT ;  /* 0x000000000000094d */ /* 0x004fea0003800000 */
[----:B------:R-:W-:Y:S05]  /*4060*/  BRA `(.L_x_80) ;  /* 0xfffffffc00ec7947 */ /* 0x000fea000383ffff */
.L_x_73:
[----:B------:R-:W-:-:S09]  /*4070*/  UISETP.NE.AND UP1, UPT, UR8, URZ, UPT ;  /* 0x000000ff0800728c */ /* 0x000fd2000bf25270 */
[----:B------:R-:W-:Y:S05]  /*4080*/  BRA.U UP1, `(.L_x_81) ;  /* 0x0000000d01947547 */ /* 0x000fea000b800000 */
[----:B------:R-:W-:Y:S01]  /*4090*/  UMOV UR4, 0x40 ;  /* 0x0000004000047882 */ /* 0x000fe20000000000 */
[----:B------:R-:W-:Y:S01]  /*40a0*/  NOP ;  /* 0x0000000000007918 */ /* 0x000fe20000000000 */
[----:B------:R-:W-:Y:S01]  /*40b0*/  ULEA UR4, UR37, UR4, 0x18 ;  /* 0x0000000425047291 */ /* 0x000fe2000f8ec0ff */
[----:B------:R-:W-:Y:S02]  /*40c0*/  UMOV UR5, 0x400 ;  /* 0x0000040000057882 */ /* 0x000fe40000000000 */
[----:B------:R-:W-:-:S06]  /*40d0*/  ULEA UR37, UR37, UR5, 0x18 ;  /* 0x0000000525257291 */ /* 0x000fcc000f8ec0ff */
[----:B------:R-:W1:Y:S02]  /*40e0*/  LDS.U8 R0, [UR4+0x1c] ;  /* 0x00001c04ff007984 */ /* 0x000e640008000000 */
[----:B-1----:R-:W-:-:S13]  /*40f0*/  ISETP.NE.AND P0, PT, R0, RZ, PT ;  /* 0x000000ff0000720c */ /* 0x002fda0003f05270 */
[----:B------:R-:W-:Y:S05]  /*4100*/  @P0 BRA `(.L_x_82) ;  /* 0x0000000000580947 */ /* 0x000fea0003800000 */
[----:B------:R-:W-:-:S13]  /*4110*/  ELECT P0, URZ, PT ;  /* 0x0000000000ff782f */ /* 0x000fda0003800000 */
[----:B------:R-:W-:Y:S05]  /*4120*/  @!P0 BRA `(.L_x_83) ;  /* 0x0000000000608947 */ /* 0x000fea0003800000 */
[----:B------:R-:W-:Y:S01]  /*4130*/  UMOV UR5, 0x10 ;  /* 0x0000001000057882 */ /* 0x000fe20000000000 */
[----:B------:R-:W-:Y:S01]  /*4140*/  HFMA2 R0, -RZ, RZ, 0, 5.9604644775390625e-08 ;  /* 0x00000001ff007431 */ /* 0x000fe200000001ff */
[----:B------:R-:W-:-:S03]  /*4150*/  MOV R2, 0xffff ;  /* 0x0000ffff00027802 */ /* 0x000fc60000000f00 */
[----:B------:R-:W-:Y:S04]  /*4160*/  DEPBAR.LE SB1, 0x36 ;  /* 0x00009d800000791a */ /* 0x000fe80000000000 */
[----:B------:R-:W1:Y:S02]  /*4170*/  UTCATOMSWS.FIND_AND_SET.ALIGN UP0, UR5, UR5 ;  /* 0x00000005000575e3 */ /* 0x000e640008000800 */
[----:B-1----:R-:W-:Y:S01]  /*4180*/  MOV R3, UR5 ;  /* 0x0000000500037c02 */ /* 0x002fe20008000f00 */
[----:B------:R-:W-:Y:S06]  /*4190*/  BRA.U UP0, `(.L_x_84) ;  /* 0x0000000100187547 */ /* 0x000fec000b800000 */
.L_x_85:
[----:B------:R-:W-:Y:S05]  /*41a0*/  NANOSLEEP 0x64 ;  /* 0x000000640000795d */ /* 0x000fea0003800000 */
[----:B------:R-:W-:-:S05]  /*41b0*/  UMOV UR5, 0x10 ;  /* 0x0000001000057882 */ /* 0x000fca0000000000 */
[----:B------:R-:W-:Y:S04]  /*41c0*/  DEPBAR.LE SB1, 0x36 ;  /* 0x00009d800000791a */ /* 0x000fe80000000000 */
[----:B------:R-:W1:Y:S02]  /*41d0*/  UTCATOMSWS.FIND_AND_SET.ALIGN UP0, UR5, UR5 ;  /* 0x00000005000575e3 */ /* 0x000e640008000800 */
[----:B-1----:R-:W-:Y:S01]  /*41e0*/  MOV R3, UR5 ;  /* 0x0000000500037c02 */ /* 0x002fe20008000f00 */
[----:B------:R-:W-:Y:S05]  /*41f0*/  BRA.U !UP0, `(.L_x_85) ;  /* 0xfffffffd08e87547 */ /* 0x000fea000b83ffff */
.L_x_84:
[-C--:B------:R-:W-:Y:S02]  /*4200*/  SHF.L.U32 R2, R2, R3.reuse, RZ ;  /* 0x0000000302027219 */ /* 0x080fe400000006ff */
[----:B------:R-:W-:Y:S01]  /*4210*/  SHF.L.U32 R0, R0, R3, RZ ;  /* 0x0000000300007219 */ /* 0x000fe200000006ff */
[----:B------:R-:W-:Y:S02]  /*4220*/  IMAD.SHL.U32 R3, R3, 0x20, RZ ;  /* 0x0000002003037824 */ /* 0x000fe400078e00ff */
[----:B------:R1:W-:Y:S04]  /*4230*/  ATOMS.OR RZ, [UR4+0x14], R2 ;  /* 0x00001402ffff798c */ /* 0x0003e8000b000004 */
[----:B------:R1:W-:Y:S04]  /*4240*/  ATOMS.OR RZ, [UR4+0x18], R0 ;  /* 0x00001800ffff798c */ /* 0x0003e8000b000004 */
[----:B------:R1:W-:Y:S01]  /*4250*/  STS [UR37+0x320], R3 ;  /* 0x00032003ff007988 */ /* 0x0003e20008000825 */
[----:B------:R-:W-:Y:S05]  /*4260*/  BRA `(.L_x_83) ;  /* 0x0000000000107947 */ /* 0x000fea0003800000 */
.L_x_82:
[----:B------:R-:W-:Y:S02]  /*4270*/  MOV R0, 0xffffffff ;  /* 0xffffffff00007802 */ /* 0x000fe40000000f00 */
[----:B------:R-:W-:-:S03]  /*4280*/  MOV R2, 0x42b0 ;  /* 0x000042b000027802 */ /* 0x000fc60000000f00 */
[----:B------:R1:W-:Y:S04]  /*4290*/  STS [UR37+0x320], R0 ;  /* 0x00032000ff007988 */ /* 0x0003e80008000825 */
[----:B-1-3-5:R-:W-:Y:S05]  /*42a0*/  CALL.REL.NOINC `($__internal_1_$__cuda_sm10x_tcgen05_guardrail_trap_phase_invalid_during_alloc) ;  /* 0x00000048000c7944 */ /* 0x02afea0003c00000 */
.L_x_83:
[----:B------:R-:W-:Y:S05]  /*42b0*/  WARPSYNC.ALL ;  /* 0x0000000000007948 */ /* 0x000fea0003800000 */
[----:B------:R-:W2:Y:S01]  /*42c0*/  S2UR UR6, SR_CgaCtaId ;  /* 0x00000000000679c3 */ /* 0x000ea20000008800 */
[----:B------:R-:W-:Y:S01]  /*42d0*/  UMOV UR4, 0x400 ;  /* 0x0000040000047882 */ /* 0x000fe20000000000 */
[----:B------:R-:W-:-:S06]  /*42e0*/  NOP ;  /* 0x0000000000007918 */ /* 0x000fcc0000000000 */
[----:B------:R-:W-:Y:S06]  /*42f0*/  BAR.ARV 0x6, 0xa0 ;  /* 0x0182800000007b1d */ /* 0x000fec0000002000 */
[----:B------:R-:W4:Y:S01]  /*4300*/  LDCU UR7, c[0x0][0x38c] ;  /* 0x00007180ff0777ac */ /* 0x000f220008000800 */
[----:B------:R-:W-:Y:S01]  /*4310*/  IMAD.MOV.U32 R11, RZ, RZ, 0x1 ;  /* 0x00000001ff0b7424 */ /* 0x000fe200078e00ff */
[----:B------:R-:W-:Y:S01]  /*4320*/  CS2R R8, SRZ ;  /* 0x0000000000087805 */ /* 0x000fe2000001ff00 */
[----:B------:R-:W-:Y:S01]  /*4330*/  IMAD.MOV.U32 R10, RZ, RZ, RZ ;  /* 0x000000ffff0a7224 */ /* 0x000fe200078e00ff */
[----:B------:R-:W-:Y:S01]  /*4340*/  UMOV UR18, URZ ;  /* 0x000000ff00127c82 */ /* 0x000fe20008000000 */
[----:B------:R-:W-:Y:S01]  /*4350*/  UMOV UR17, URZ ;  /* 0x000000ff00117c82 */ /* 0x000fe20008000000 */
[----:B------:R-:W-:Y:S01]  /*4360*/  UMOV UR22, 0x0 ;  /* 0x0000000000167882 */ /* 0x000fe20000000000 */
[----:B------:R-:W-:Y:S01]  /*4370*/  UMOV UR23, 0x4080010 ;  /* 0x0408001000177882 */ /* 0x000fe20000000000 */
[----:B------:R-:W-:Y:S01]  /*4380*/  UMOV UR20, 0x0 ;  /* 0x0000000000147882 */ /* 0x000fe20000000000 */
[----:B------:R-:W-:Y:S01]  /*4390*/  UMOV UR21, 0x4080010 ;  /* 0x0408001000157882 */ /* 0x000fe20000000000 */
[----:B--2---:R-:W-:Y:S01]  /*43a0*/  ULEA UR6, UR6, UR4, 0x18 ;  /* 0x0000000406067291 */ /* 0x004fe2000f8ec0ff */
[----:B------:R-:W2:Y:S03]  /*43b0*/  LDCU UR4, c[0x0][0x38c] ;  /* 0x00007180ff0477ac */ /* 0x000ea60008000800 */
[----:B------:R-:W-:-:S02]  /*43c0*/  UIADD3 UR11, UPT, UPT, UR6, 0x2600, URZ ;  /* 0x00002600060b7890 */ /* 0x000fc4000fffe0ff */
[----:B----4-:R-:W-:-:S03]  /*43d0*/  UIADD3 UR7, UPT, UPT, UR7, 0x1f, URZ ;  /* 0x0000001f07077890 */ /* 0x010fc6000fffe0ff */
[----:B-1----:R-:W1:Y:S01]  /*43e0*/  LDS R0, [UR6+0x320] ;  /* 0x00032006ff007984 */ /* 0x002e620008000800 */
[----:B------:R-:W-:Y:S02]  /*43f0*/  UIADD3 UR12, UPT, UPT, UR6, 0x26600, URZ ;  /* 0x00026600060c7890 */ /* 0x000fe4000fffe0ff */
[----:B------:R-:W-:Y:S02]  /*4400*/  USHF.R.S32.HI UR5, URZ, 0x1f, UR7 ;  /* 0x0000001fff057899 */ /* 0x000fe40008011407 */
[----:B------:R-:W-:Y:S02]  /*4410*/  USHF.R.U32.HI UR11, URZ, 0x4, UR11 ;  /* 0x00000004ff0b7899 */ /* 0x000fe4000801160b */
[----:B------:R-:W-:Y:S02]  /*4420*/  ULEA.HI UR5, UR5, UR7, URZ, 0x5 ;  /* 0x0000000705057291 */ /* 0x000fe4000f8f28ff */
[----:B------:R-:W-:Y:S02]  /*4430*/  USHF.R.U32.HI UR12, URZ, 0x4, UR12 ;  /* 0x00000004ff0c7899 */ /* 0x000fe4000801160c */
[----:B------:R-:W-:-:S02]  /*4440*/  USHF.R.S32.HI UR5, URZ, 0x5, UR5 ;  /* 0x00000005ff057899 */ /* 0x000fc40008011405 */
[----:B------:R-:W-:Y:S02]  /*4450*/  ULOP3.LUT UR11, UR11, 0x3fff, URZ, 0xc0, !UPT ;  /* 0x00003fff0b0b7892 */ /* 0x000fe4000f8ec0ff */
[----:B------:R-:W-:Y:S02]  /*4460*/  UISETP.LT.AND UP0, UPT, UR5, 0x1, UPT ;  /* 0x000000010500788c */ /* 0x000fe4000bf01270 */
[----:B------:R-:W-:Y:S02]  /*4470*/  ULOP3.LUT UR12, UR12, 0x3fff, URZ, 0xc0, !UPT ;  /* 0x00003fff0c0c7892 */ /* 0x000fe4000f8ec0ff */
[----:B------:R-:W-:Y:S02]  /*4480*/  USEL UR10, UR5, 0x1, !UP0 ;  /* 0x00000001050a7887 */ /* 0x000fe4000c000000 */
[----:B------:R-:W-:Y:S02]  /*4490*/  ULOP3.LUT UR11, UR11, 0x10000, URZ, 0xfc, !UPT ;  /* 0x000100000b0b7892 */ /* 0x000fe4000f8efcff */
[----:B------:R-:W-:-:S02]  /*44a0*/  ULOP3.LUT UR12, UR12, 0x10000, URZ, 0xfc, !UPT ;  /* 0x000100000c0c7892 */ /* 0x000fc4000f8efcff */
[----:B------:R-:W-:Y:S02]  /*44b0*/  UIADD3 UR10, UPT, UPT, -UR10, URZ, URZ ;  /* 0x000000ff0a0a7290 */ /* 0x000fe4000fffe1ff */
[----:B--2---:R-:W-:Y:S01]  /*44c0*/  UISETP.GE.AND UP3, UPT, UR4, 0x1, UPT ;  /* 0x000000010400788c */ /* 0x004fe2000bf66270 */
[----:B-1----:R-:W-:-:S15]  /*44d0*/  R2UR UR19, R0 ;  /* 0x00000000001372ca */ /* 0x002fde00000e0000 */
.L_x_92:
[----:B------:R-:W-:Y:S02]  /*44e0*/  LEA R0, R10, UR6, 0x3 ;  /* 0x000000060a007c11 */ /* 0x000fe4000f8e18ff */
[----:B------:R-:W-:Y:S02]  /*44f0*/  SHF.L.U32 R5, R9, 0x1f, RZ ;  /* 0x0000001f09057819 */ /* 0x000fe400000006ff */
[----:B------:R-:W-:Y:S01]  /*4500*/  PLOP3.LUT P0, PT, PT, PT, UP3, 0x80, 0x8 ;  /* 0x000000000008781c */ /* 0x000fe20003f0f038 */
[----:B------:R-:W-:Y:S01]  /*4510*/  VIADD R3, R0, 0x280 ;  /* 0x0000028000037836 */ /* 0x000fe20000000000 */
[----:B-1----:R-:W1:Y:S02]  /*4520*/  SYNCS.PHASECHK.TRANS64.TRYWAIT P1, [R0+URZ+0x270], R5 ;  /* 0x00027005000075a7 */ /* 0x002e6400080211ff */
[----:B-1--4-:R-:W-:Y:S09]  /*4530*/  @!P1 BRA `(.L_x_86) ;  /* 0x0000004000209947 */ /* 0x012ff20003800000 */
.L_x_214:
[----:B------:R-:W-:Y:S01]  /*4540*/  LEA R4, R10, UR6, 0x4 ;  /* 0x000000060a047c11 */ /* 0x000fe2000f8e20ff */
[----:B------:R-:W-:Y:S01]  /*4550*/  @UP3 ULEA UR4, UR17, UR6, 0x3 ;  /* 0x0000000611043291 */ /* 0x000fe2000f8e18ff */
[----:B------:R-:W-:Y:S01]  /*4560*/  PLOP3.LUT P2, PT, PT, PT, PT, 0x80, 0x8 ;  /* 0x000000000008781c */ /* 0x000fe20003f4f070 */
[----:B------:R-:W-:Y:S01]  /*4570*/  ULEA UR8, UR18, UR6, 0x3 ;  /* 0x0000000612087291 */ /* 0x000fe2000f8e18ff */
[----:B------:R-:W-:Y:S02]  /*4580*/  PRMT R3, RZ, 0x654, R3 ;  /* 0x00000654ff037816 */ /* 0x000fe40000000003 */
[----:B-1----:R-:W1:Y:S01]  /*4590*/  LDS.128 R4, [R4+0x300] ;  /* 0x0003000004047984 */ /* 0x002e620000000c00 */
[----:B------:R-:W-:Y:S02]  /*45a0*/  @P0 SHF.L.U32 R2, R8, 0x1f, RZ ;  /* 0x0000001f08020819 */ /* 0x000fe400000006ff */
[----:B------:R-:W-:Y:S01]  /*45b0*/  SHF.L.U32 R0, R11, 0x1f, RZ ;  /* 0x0000001f0b007819 */ /* 0x000fe200000006ff */
[----:B------:R-:W-:Y:S01]  /*45c0*/  @!PT LDS RZ, [RZ] ;  /* 0x00000000fffff984 */ /* 0x000fe20000000800 */
[----:B------:R-:W-:Y:S01]  /*45d0*/  @!PT LDS RZ, [RZ] ;  /* 0x00000000fffff984 */ /* 0x000fe20000000800 */
[----:B------:R-:W-:Y:S01]  /*45e0*/  @!PT LDS RZ, [RZ] ;  /* 0x00000000fffff984 */ /* 0x000fe20000000800 */
[----:B------:R-:W-:Y:S01]  /*45f0*/  @!PT LDS RZ, [RZ] ;  /* 0x00000000fffff984 */ /* 0x000fe20000000800 */
[----:B------:R2:W-:Y:S06]  /*4600*/  MEMBAR.ALL.CTA ;  /* 0x0000000000007992 */ /* 0x0005ec0000008000 */
[----:B--2---:R-:W2:Y:S02]  /*4610*/  FENCE.VIEW.ASYNC.S ;  /* 0x00000000000073c6 */ /* 0x004ea40000000000 */
[----:B--2---:R2:W-:Y:S01]  /*4620*/  SYNCS.ARRIVE.TRANS64.RED.A1T0 RZ, [R3+URZ], RZ ;  /* 0x000000ff03ff79a7 */ /* 0x0045e200081004ff */
[----:B------:R2:W4:Y:S01]  /*4630*/  @P0 SYNCS.PHASECHK.TRANS64.TRYWAIT P2, [UR4], R2 ;  /* 0x00000002ff0005a7 */ /* 0x0005220008041104 */
[----:B------:R-:W-:Y:S01]  /*4640*/  ULEA.HI UR4, UR18, UR18, URZ, 0x1 ;  /* 0x0000001212047291 */ /* 0x000fe2000f8f08ff */
[----:B-1----:R-:W-:-:S03]  /*4650*/  LOP3.LUT P1, RZ, R6, 0x1, RZ, 0xc0, !PT ;  /* 0x0000000106ff7812 */ /* 0x002fc6000782c0ff */
[----:B------:R-:W-:Y:S02]  /*4660*/  USHF.L.U32 UR9, UR4, 0x4, URZ ;  /* 0x0000000404097899 */ /* 0x000fe400080006ff */
[----:B------:R-:W-:Y:S02]  /*4670*/  ULOP3.LUT UR4, UR4, 0xffe, URZ, 0xc0, !UPT ;  /* 0x00000ffe04047892 */ /* 0x000fe4000f8ec0ff */
[----:B------:R-:W-:Y:S02]  /*4680*/  ULOP3.LUT UR9, UR9, 0xffffffe0, URZ, 0xc0, !UPT ;  /* 0xffffffe009097892 */ /* 0x000fe4000f8ec0ff */
[----:B------:R-:W-:Y:S02]  /*4690*/  UIADD3 UR4, UPT, UPT, -UR4, UR18, URZ ;  /* 0x0000001204047290 */ /* 0x000fe4000fffe1ff */
[----:B------:R-:W-:Y:S01]  /*46a0*/  UIADD3 UR9, UPT, UPT, UR19, UR9, URZ ;  /* 0x0000000913097290 */ /* 0x000fe2000fffe0ff */
[----:B------:R-:W1:Y:S03]  /*46b0*/  SYNCS.PHASECHK.TRANS64.TRYWAIT P0, [UR8+0x2b0], R0 ;  /* 0x0002b000ff0075a7 */ /* 0x000e660008001108 */
[----:B------:R-:W-:Y:S01]  /*46c0*/  ULEA UR9, UR4, UR9, 0x14 ;  /* 0x0000000904097291 */ /* 0x000fe2000f8ea0ff */
[----:B-12-4-:R-:W-:Y:S11]  /*46d0*/  @!P0 BRA `(.L_x_87) ;  /* 0x0000003c00cc8947 */ /* 0x016ff60003800000 */
.L_x_216:
[----:B------:R-:W-:Y:S01]  /*46e0*/  IADD3 R10, PT, PT, R10, 0x1, RZ ;  /* 0x000000010a0a7810 */ /* 0x000fe20007ffe0ff */
[----:B------:R-:W-:Y:S06]  /*46f0*/  BRA.U !UP3, `(.L_x_88) ;  /* 0x000000010b987547 */ /* 0x000fec000b800000 */
[----:B------:R-:W-:Y:S01]  /*4700*/  UPLOP3.LUT UP4, UPT, UPT, UPT, UPT, 0x40, 0x4 ;  /* 0x000000000004789c */ /* 0x000fe20003f8e870 */
[----:B------:R-:W-:Y:S01]  /*4710*/  UMOV UR16, UR10 ;  /* 0x0000000a00107c82 */ /* 0x000fe20008000000 */
[----:B------:R-:W-:Y:S01]  /*4720*/  UMOV UR15, UR5 ;  /* 0x00000005000f7c82 */ /* 0x000fe20008000000 */
[----:B------:R-:W-:-:S08]  /*4730*/  UMOV UR14, UR17 ;  /* 0x00000011000e7c82 */ /* 0x000fd00008000000 */
.L_x_91:
[----:B------:R-:W-:Y:S02]  /*4740*/  UIADD3 UR16, UPT, UPT, UR16, 0x1, URZ ;  /* 0x0000000110107890 */ /* 0x000fe4000fffe0ff */
[----:B--2---:R-:W-:Y:S02]  /*4750*/  ULEA UR7, UR14, UR6, 0x3 ;  /* 0x000000060e077291 */ /* 0x004fe4000f8e18ff */
[----:B------:R-:W-:Y:S01]  /*4760*/  UISETP.NE.AND UP0, UPT, UR16, URZ, UPT ;  /* 0x000000ff1000728c */ /* 0x000fe2000bf05270 */
[----:B----4-:R-:W-:Y:S10]  /*4770*/  @P2 BRA `(.L_x_89) ;  /* 0x00000000000c2947 */ /* 0x010ff40003800000 */
[----:B-1----:R-:W-:Y:S04]  /*4780*/  SHF.L.U32 R3, R8, 0x1f, RZ ;  /* 0x0000001f08037819 */ /* 0x002fe800000006ff */
[----:B------:R-:W1:Y:S02]  /*4790*/  SYNCS.PHASECHK.TRANS64.TRYWAIT P0, [UR7], R3 ;  /* 0x00000003ff0075a7 */ /* 0x000e640008001107 */
[----:B-1----:R-:W-:Y:S05]  /*47a0*/  @!P0 BRA `(.L_x_90) ;  /* 0x0000003c00b08947 */ /* 0x002fea0003800000 */
.L_x_89:
[----:B------:R-:W-:Y:S01]  /*47b0*/  UISETP.NE.AND UP1, UPT, UR15, 0x1, UPT ;  /* 0x000000010f00788c */ /* 0x000fe2000bf25270 */
[----:B------:R-:W-:Y:S01]  /*47c0*/  PLOP3.LUT P2, PT, PT, PT, PT, 0x80, 0x8 ;  /* 0x000000000008781c */ /* 0x000fe20003f4f070 */
[----:B------:R-:W-:Y:S02]  /*47d0*/  UIADD3 UR17, UPT, UPT, UR14, 0x1, URZ ;  /* 0x000000010e117890 */ /* 0x000fe4000fffe0ff */
[----:B------:R-:W-:Y:S02]  /*47e0*/  ULEA UR24, UR14, UR12, 0x7 ;  /* 0x0000000c0e187291 */ /* 0x000fe4000f8e38ff */
[----:B------:R-:W-:Y:S01]  /*47f0*/  UISETP.NE.AND UP2, UPT, UR17, 0x24, UPT ;  /* 0x000000241100788c */ /* 0x000fe2000bf45270 */
[----:B------:R-:W-:Y:S01]  /*4800*/  PLOP3.LUT P0, PT, PT, PT, UP1, 0x80, 0x8 ;  /* 0x000000000008781c */ /* 0x000fe20003f0f018 */
[----:B------:R-:W-:Y:S02]  /*4810*/  ULEA UR26, UR14, UR11, 0x8 ;  /* 0x0000000b0e1a7291 */ /* 0x000fe4000f8e40ff */
[----:B------:R-:W-:Y:S02]  /*4820*/  USEL UR13, URZ, 0x1, UP2 ;  /* 0x00000001ff0d7887 */ /* 0x000fe40009000000 */
[----:B------:R-:W-:Y:S02]  /*4830*/  USEL UR17, UR17, URZ, UP2 ;  /* 0x000000ff11117287 */ /* 0x000fe40009000000 */
[----:B------:R-:W-:Y:S02]  /*4840*/  UIADD3 UR30, UPT, UPT, UR24, 0x2, URZ ;  /* 0x00000002181e7890 */ /* 0x000fe4000fffe0ff */
[----:B------:R-:W-:Y:S01]  /*4850*/  @UP1 ULEA UR4, UR17, UR6, 0x3 ;  /* 0x0000000611041291 */ /* 0x000fe2000f8e18ff */
[----:B------:R-:W-:Y:S01]  /*4860*/  LOP3.LUT R8, R8, UR13, RZ, 0x3c, !PT ;  /* 0x0000000d08087c12 */ /* 0x000fe2000f8e3cff */
[----:B------:R-:W-:Y:S02]  /*4870*/  UIADD3 UR28, UPT, UPT, UR26, 0x2, URZ ;  /* 0x000000021a1c7890 */ /* 0x000fe4000fffe0ff */
[----:B------:R-:W-:Y:S01]  /*4880*/  UIADD3 UR7, UPT, UPT, UR7, 0x120, URZ ;  /* 0x0000012007077890 */ /* 0x000fe2000fffe0ff */
[----:B-1----:R-:W-:Y:S01]  /*4890*/  @P0 SHF.L.U32 R0, R8, 0x1f, RZ ;  /* 0x0000001f08000819 */ /* 0x002fe200000006ff */
[----:B------:R-:W-:Y:S01]  /*48a0*/  UMOV UR25, 0x80004020 ;  /* 0x8000402000197882 */ /* 0x000fe20000000000 */
[----:B------:R-:W-:Y:S01]  /*48b0*/  UMOV UR27, 0x80004020 ;  /* 0x80004020001b7882 */ /* 0x000fe20000000000 */
[----:B------:R-:W-:Y:S01]  /*48c0*/  UMOV UR31, 0x80004020 ;  /* 0x80004020001f7882 */ /* 0x000fe20000000000 */
[----:B------:R2:W4:Y:S01]  /*48d0*/  @P0 SYNCS.PHASECHK.TRANS64.TRYWAIT P2, [UR4], R0 ;  /* 0x00000000ff0005a7 */ /* 0x0005220008041104 */
[----:B------:R-:W-:Y:S01]  /*48e0*/  UIADD3 UR15, UPT, UPT, UR15, -0x1, URZ ;  /* 0xffffffff0f0f7890 */ /* 0x000fe2000fffe0ff */
[----:B------:R2:W-:Y:S01]  /*48f0*/  UTCHMMA gdesc[UR26], gdesc[UR24], tmem[UR9], tmem[UR22], idesc[UR23], UP4 ;  /* 0x00ff16181a0075ea */ /* 0x0005e2000a000009 */
[----:B------:R-:W-:Y:S01]  /*4900*/  UPLOP3.LUT UP4, UPT, UPT, UPT, UPT, 0x80, 0x8 ;  /* 0x000000000008789c */ /* 0x000fe20003f8f070 */
[----:B------:R-:W-:Y:S01]  /*4910*/  UMOV UR29, 0x80004020 ;  /* 0x80004020001d7882 */ /* 0x000fe20000000000 */
[----:B------:R-:W-:Y:S01]  /*4920*/  UMOV UR14, UR17 ;  /* 0x00000011000e7c82 */ /* 0x000fe20008000000 */
[----:B------:R2:W-:Y:S01]  /*4930*/  UTCHMMA gdesc[UR28], gdesc[UR30], tmem[UR9], tmem[UR20], idesc[UR21], UPT ;  /* 0x00ff141e1c0075ea */ /* 0x0005e2000b800009 */
[----:B------:R2:W-:Y:S01]  /*4940*/  UTCBAR [UR7], URZ ;  /* 0x000000ff070073e9 */ /* 0x0005e200080000ff */
[----:B------:R-:W-:Y:S06]  /*4950*/  BRA.U UP0, `(.L_x_91) ;  /* 0xfffffffd00787547 */ /* 0x000fec000b83ffff */
.L_x_88:
[----:B------:R-:W-:Y:S01]  /*4960*/  UIADD3 UR18, UPT, UPT, UR18, 0x1, URZ ;  /* 0x0000000112127890 */ /* 0x000fe2000fffe0ff */
[C---:B------:R-:W-:Y:S01]  /*4970*/  ISETP.NE.AND P0, PT, R10.reuse, 0x2, PT ;  /* 0x000000020a00780c */ /* 0x040fe20003f05270 */
[----:B------:R-:W-:Y:S02]  /*4980*/  UIADD3 UR8, UPT, UPT, UR8, 0x290, URZ ;  /* 0x0000029008087890 */ /* 0x000fe4000fffe0ff */
[----:B------:R-:W-:Y:S01]  /*4990*/  UISETP.NE.AND UP0, UPT, UR18, 0x4, UPT ;  /* 0x000000041200788c */ /* 0x000fe2000bf05270 */
[----:B-12---:R-:W-:Y:S02]  /*49a0*/  SEL R0, RZ, 0x1, P0 ;  /* 0x00000001ff007807 */ /* 0x006fe40000000000 */
[----:B------:R-:W-:Y:S01]  /*49b0*/  SEL R10, R10, RZ, P0 ;  /* 0x000000ff0a0a7207 */ /* 0x000fe20000000000 */
[----:B------:R-:W-:Y:S01]  /*49c0*/  USEL UR4, URZ, 0x1, UP0 ;  /* 0x00000001ff047887 */ /* 0x000fe20008000000 */
[----:B------:R-:W-:Y:S01]  /*49d0*/  LOP3.LUT R9, R9, R0, RZ, 0x3c, !PT ;  /* 0x0000000009097212 */ /* 0x000fe200078e3cff */
[----:B------:R-:W-:Y:S01]  /*49e0*/  USEL UR18, UR18, URZ, UP0 ;  /* 0x000000ff12127287 */ /* 0x000fe20008000000 */
[----:B------:R1:W-:Y:S03]  /*49f0*/  UTCBAR [UR8], URZ ;  /* 0x000000ff080073e9 */ /* 0x0003e600080000ff */
[----:B------:R-:W-:Y:S01]  /*4a00*/  LOP3.LUT R11, R11, UR4, RZ, 0x3c, !PT ;  /* 0x000000040b0b7c12 */ /* 0x000fe2000f8e3cff */
[----:B------:R-:W-:Y:S07]  /*4a10*/  @P1 BRA `(.L_x_92) ;  /* 0xfffffff800b01947 */ /* 0x000fee000383ffff */
[----:B------:R-:W2:Y:S01]  /*4a20*/  S2UR UR4, SR_CgaCtaId ;  /* 0x00000000000479c3 */ /* 0x000ea20000008800 */
[----:B------:R-:W-:Y:S01]  /*4a30*/  ELECT P0, URZ, PT ;  /* 0x0000000000ff782f */ /* 0x000fe20003800000 */
[----:B------:R-:W-:Y:S01]  /*4a40*/  IMAD.MOV.U32 R0, RZ, RZ, 0x1 ;  /* 0x00000001ff007424 */ /* 0x000fe200078e00ff */
[----:B------:R-:W-:Y:S01]  /*4a50*/  UIADD3 UR6, UPT, UPT, UR6, 0x2b0, URZ ;  /* 0x000002b006067890 */ /* 0x000fe2000fffe0ff */
[----:B------:R-:W-:Y:S01]  /*4a60*/  SHF.L.U32 R3, R11, 0x1f, RZ ;  /* 0x0000001f0b037819 */ /* 0x000fe200000006ff */
[----:B------:R-:W-:-:S03]  /*4a70*/  UMOV UR5, 0x40 ;  /* 0x0000004000057882 */ /* 0x000fc60000000000 */
[----:B------:R-:W-:Y:S01]  /*4a80*/  UVIRTCOUNT.DEALLOC.SMPOOL 0x80 ;  /* 0x000000800000784c */ /* 0x000fe20000000000 */
[----:B--2---:R-:W-:Y:S02]  /*4a90*/  ULEA UR4, UR4, UR5, 0x18 ;  /* 0x0000000504047291 */ /* 0x004fe4000f8ec0ff */
[----:B------:R-:W-:-:S07]  /*4aa0*/  ULEA UR5, UR18, UR6, 0x3 ;  /* 0x0000000612057291 */ /* 0x000fce000f8e18ff */
[----:B------:R2:W-:Y:S02]  /*4ab0*/  @P0 STS.U8 [UR4+0x1c], R0 ;  /* 0x00001c00ff000988 */ /* 0x0005e40008000004 */
[----:B------:R-:W3:Y:S02]  /*4ac0*/  SYNCS.PHASECHK.TRANS64.TRYWAIT P0, [UR5], R3 ;  /* 0x00000003ff0075a7 */ /* 0x000ee40008001105 */
[----:B--23--:R-:W-:Y:S05]  /*4ad0*/  @!P0 BRA `(.L_x_93) ;  /* 0x0000003800fc8947 */ /* 0x00cfea0003800000 */
.L_x_219:
[----:B------:R-:W-:-:S04]  /*4ae0*/  UIADD3 UR7, UPT, UPT, UR18, 0x1, URZ ;  /* 0x0000000112077890 */ /* 0x000fc8000fffe0ff */
[----:B------:R-:W-:-:S04]  /*4af0*/  UISETP.NE.AND UP0, UPT, UR7, 0x4, UPT ;  /* 0x000000040700788c */ /* 0x000fc8000bf05270 */
[----:B-1----:R-:W-:Y:S02]  /*4b00*/  USEL UR8, URZ, 0x1, UP0 ;  /* 0x00000001ff087887 */ /* 0x002fe40008000000 */
[----:B------:R-:W-:-:S04]  /*4b10*/  USEL UR7, UR7, URZ, UP0 ;  /* 0x000000ff07077287 */ /* 0x000fc80008000000 */
[----:B------:R-:W-:Y:S01]  /*4b20*/  ULEA UR5, UR7, UR6, 0x3 ;  /* 0x0000000607057291 */ /* 0x000fe2000f8e18ff */
[----:B------:R-:W-:-:S04]  /*4b30*/  LOP3.LUT R2, R11, UR8, RZ, 0x3c, !PT ;  /* 0x000000080b027c12 */ /* 0x000fc8000f8e3cff */
[----:B--2---:R-:W-:-:S04]  /*4b40*/  SHF.L.U32 R3, R2, 0x1f, RZ ;  /* 0x0000001f02037819 */ /* 0x004fc800000006ff */
[----:B------:R-:W1:Y:S02]  /*4b50*/  SYNCS.PHASECHK.TRANS64.TRYWAIT P0, [UR5], R3 ;  /* 0x00000003ff0075a7 */ /* 0x000e640008001105 */
[----:B-1----:R-:W-:Y:S05]  /*4b60*/  @!P0 BRA `(.L_x_94) ;  /* 0x0000003800f08947 */ /* 0x002fea0003800000 */
.L_x_221:
        /* <DEDUP_REMOVED lines=9> */
.L_x_223:
[----:B------:R-:W-:-:S04]  /*4c00*/  UIADD3 UR7, UPT, UPT, UR7, 0x1, URZ ;  /* 0x0000000107077890 */ /* 0x000fc8000fffe0ff */
[----:B------:R-:W-:-:S04]  /*4c10*/  UISETP.NE.AND UP0, UPT, UR7, 0x4, UPT ;  /* 0x000000040700788c */ /* 0x000fc8000bf05270 */
[----:B------:R-:W-:Y:S02]  /*4c20*/  USEL UR5, URZ, 0x1, UP0 ;  /* 0x00000001ff057887 */ /* 0x000fe40008000000 */
[----:B------:R-:W-:-:S04]  /*4c30*/  USEL UR7, UR7, URZ, UP0 ;  /* 0x000000ff07077287 */ /* 0x000fc80008000000 */
[----:B------:R-:W-:Y:S01]  /*4c40*/  ULEA UR7, UR7, UR6, 0x3 ;  /* 0x0000000607077291 */ /* 0x000fe2000f8e18ff */
[----:B-1----:R-:W-:-:S04]  /*4c50*/  LOP3.LUT R3, R2, UR5, RZ, 0x3c, !PT ;  /* 0x0000000502037c12 */ /* 0x002fc8000f8e3cff */
[----:B------:R-:W-:-:S04]  /*4c60*/  SHF.L.U32 R3, R3, 0x1f, RZ ;  /* 0x0000001f03037819 */ /* 0x000fc800000006ff */
[----:B------:R-:W1:Y:S02]  /*4c70*/  SYNCS.PHASECHK.TRANS64.TRYWAIT P0, [UR7], R3 ;  /* 0x00000003ff0075a7 */ /* 0x000e640008001107 */
[----:B-1----:R-:W-:Y:S05]  /*4c80*/  @!P0 BRA `(.L_x_96) ;  /* 0x0000003800d88947 */ /* 0x002fea0003800000 */
.L_x_225:
[----:B------:R-:W-:Y:S01]  /*4c90*/  NOP ;  /* 0x0000000000007918 */ /* 0x000fe20000000000 */
[----:B-1----:R-:W1:Y:S01]  /*4ca0*/  LDS R0, [UR4+0x14] ;  /* 0x00001404ff007984 */ /* 0x002e620008000800 */
[----:B------:R-:W-:Y:S01]  /*4cb0*/  ULOP3.LUT UR6, UR19, 0xffff, URZ, 0xc0, !UPT ;  /* 0x0000ffff13067892 */ /* 0x000fe2000f8ec0ff */
[----:B------:R-:W-:Y:S01]  /*4cc0*/  UMOV UR8, 0xffff ;  /* 0x0000ffff00087882 */ /* 0x000fe20000000000 */
[----:B------:R-:W-:Y:S02]  /*4cd0*/  UMOV UR5, 0x1 ;  /* 0x0000000100057882 */ /* 0x000fe40000000000 */
[----:B------:R-:W-:-:S04]  /*4ce0*/  USHF.R.U32.HI UR6, URZ, 0x5, UR6 ;  /* 0x00000005ff067899 */ /* 0x000fc80008011606 */
[----:B------:R-:W-:Y:S02]  /*4cf0*/  USHF.L.U32 UR8, UR8, UR6, URZ ;  /* 0x0000000608087299 */ /* 0x000fe400080006ff */
[----:B------:R-:W-:-:S04]  /*4d00*/  USHF.L.U32 UR5, UR5, UR6, URZ ;  /* 0x0000000605057299 */ /* 0x000fc800080006ff */
[----:B-1----:R-:W-:-:S04]  /*4d10*/  LOP3.LUT R0, R0, UR8, RZ, 0xc0, !PT ;  /* 0x0000000800007c12 */ /* 0x002fc8000f8ec0ff */
[----:B------:R-:W-:-:S13]  /*4d20*/  ISETP.NE.AND P0, PT, R0, UR8, PT ;  /* 0x0000000800007c0c */ /* 0x000fda000bf05270 */
[----:B------:R-:W-:Y:S05]  /*4d30*/  @P0 BRA `(.L_x_97) ;  /* 0x0000000000580947 */ /* 0x000fea0003800000 */
[----:B------:R-:W1:Y:S02]  /*4d40*/  LDS R0, [UR4+0x18] ;  /* 0x00001804ff007984 */ /* 0x000e640008000800 */
[----:B-1----:R-:W-:-:S04]  /*4d50*/  LOP3.LUT R0, R0, UR5, RZ, 0xc0, !PT ;  /* 0x0000000500007c12 */ /* 0x002fc8000f8ec0ff */
[----:B------:R-:W-:-:S13]  /*4d60*/  ISETP.NE.AND P0, PT, R0, UR5, PT ;  /* 0x0000000500007c0c */ /* 0x000fda000bf05270 */
[----:B------:R-:W-:Y:S05]  /*4d70*/  @P0 BRA `(.L_x_98) ;  /* 0x00000000003c0947 */ /* 0x000fea0003800000 */
[----:B------:R-:W1:Y:S01]  /*4d80*/  S2R R2, SR_LANEID ;  /* 0x0000000000027919 */ /* 0x000e620000000000 */
[----:B------:R-:W-:Y:S01]  /*4d90*/  ULOP3.LUT UR8, URZ, UR8, URZ, 0x33, !UPT ;  /* 0x00000008ff087292 */ /* 0x000fe2000f8e33ff */
[----:B------:R-:W-:Y:S01]  /*4da0*/  LOP3.LUT R4, RZ, UR5, RZ, 0x33, !PT ;  /* 0x00000005ff047c12 */ /* 0x000fe2000f8e33ff */
[----:B------:R-:W-:Y:S02]  /*4db0*/  VOTEU.ANY UR7, UPT, PT ;  /* 0x0000000000077886 */ /* 0x000fe400038e0100 */
[----:B------:R-:W-:Y:S01]  /*4dc0*/  UFLO.U32 UR7, UR7 ;  /* 0x00000007000772bd */ /* 0x000fe200080e0000 */
[----:B------:R-:W2:Y:S01]  /*4dd0*/  REDUX UR5, R4 ;  /* 0x00000000040573c4 */ /* 0x000ea20000000000 */
[----:B------:R-:W-:-:S06]  /*4de0*/  IMAD.U32 R0, RZ, RZ, UR8 ;  /* 0x00000008ff007e24 */ /* 0x000fcc000f8e00ff */
[----:B------:R3:W-:Y:S01]  /*4df0*/  UTCATOMSWS.AND URZ, UR8 ;  /* 0x0000000800ff79e3 */ /* 0x0007e20008000000 */
[----:B------:R-:W4:Y:S01]  /*4e00*/  REDUX UR6, R0 ;  /* 0x00000000000673c4 */ /* 0x000f220000000000 */
[----:B-1----:R-:W-:Y:S01]  /*4e10*/  ISETP.EQ.U32.AND P0, PT, R2, UR7, PT ;  /* 0x0000000702007c0c */ /* 0x002fe2000bf02070 */
[----:B--2---:R-:W-:Y:S01]  /*4e20*/  IMAD.U32 R2, RZ, RZ, UR5 ;  /* 0x00000005ff027e24 */ /* 0x004fe2000f8e00ff */
[----:B----4-:R-:W-:-:S11]  /*4e30*/  MOV R3, UR6 ;  /* 0x0000000600037c02 */ /* 0x010fd60008000f00 */
[----:B------:R3:W-:Y:S04]  /*4e40*/  @P0 ATOMS.AND RZ, [UR4+0x14], R3 ;  /* 0x00001403ffff098c */ /* 0x0007e8000a800004 */
[----:B------:R3:W-:Y:S01]  /*4e50*/  @P0 ATOMS.AND RZ, [UR4+0x18], R2 ;  /* 0x00001802ffff098c */ /* 0x0007e2000a800004 */
[----:B------:R-:W-:Y:S05]  /*4e60*/  BRA `(.L_x_99) ;  /* 0x0000000000147947 */ /* 0x000fea0003800000 */
.L_x_98:
[----:B------:R-:W-:Y:S02]  /*4e70*/  MOV R2, 0x4e90 ;  /* 0x00004e9000027802 */ /* 0x000fe40000000f00 */
[----:B----45:R-:W-:Y:S05]  /*4e80*/  CALL.REL.NOINC `($__internal_0_$__cuda_sm10x_tcgen05_guardrail_trap_col_being_dealloced_not_returned_by_alloc) ;  /* 0x0000003c00087944 */ /* 0x030fea0003c00000 */
[----:B------:R-:W-:Y:S05]  /*4e90*/  BRA `(.L_x_99) ;  /* 0x0000000000087947 */ /* 0x000fea0003800000 */
.L_x_97:
[----:B------:R-:W-:Y:S02]  /*4ea0*/  MOV R2, 0x4ec0 ;  /* 0x00004ec000027802 */ /* 0x000fe40000000f00 */
[----:B----45:R-:W-:Y:S05]  /*4eb0*/  CALL.REL.NOINC `($__internal_2_$__cuda_sm10x_tcgen05_guardrail_trap_unallocated_columns_being_dealloced) ;  /* 0x0000003c00147944 */ /* 0x030fea0003c00000 */
.L_x_99:
[----:B------:R-:W-:Y:S01]  /*4ec0*/  NOP ;  /* 0x0000000000007918 */ /* 0x000fe20000000000 */
[----:B---3--:R-:W-:Y:S05]  /*4ed0*/  EXIT ;  /* 0x000000000000794d */ /* 0x008fea0003800000 */
.L_x_81:
[----:B------:R-:W-:-:S09]  /*4ee0*/  UISETP.NE.OR UP2, UPT, UR8, 0x3, !UP2 ;  /* 0x000000030800788c */ /* 0x000fd2000d745670 */
[----:B------:R-:W-:Y:S05]  /*4ef0*/  BRA.U UP2, `(.L_x_100) ;  /* 0x0000000d020c7547 */ /* 0x000fea000b800000 */
[----:B------:R-:W1:Y:S01]  /*4f00*/  LDC R0, c[0x0][0xb30] ;  /* 0x0002cc00ff007b82 */ /* 0x000e620000000800 */
[----:B------:R-:W2:Y:S01]  /*4f10*/  LDCU.64 UR8, c[0x0][0x888] ;  /* 0x00011100ff0877ac */ /* 0x000ea20008000a00 */
[----:B------:R-:W-:Y:S01]  /*4f20*/  IMAD.MOV.U32 R30, RZ, RZ, 0x1 ;  /* 0x00000001ff1e7424 */ /* 0x000fe200078e00ff */
[----:B------:R-:W-:Y:S01]  /*4f30*/  CS2R R28, SRZ ;  /* 0x00000000001c7805 */ /* 0x000fe2000001ff00 */
[----:B------:R-:W-:Y:S01]  /*4f40*/  IMAD.MOV.U32 R25, RZ, RZ, 0x1000 ;  /* 0x00001000ff197424 */ /* 0x000fe200078e00ff */
[----:B------:R-:W4:Y:S03]  /*4f50*/  LDCU.64 UR4, c[0x0][0x890] ;  /* 0x00011200ff0477ac */ /* 0x000f260008000a00 */
[----:B------:R-:W3:Y:S01]  /*4f60*/  LDC R19, c[0x0][0x370] ;  /* 0x0000dc00ff137b82 */ /* 0x000ee20000000800 */
[----:B------:R-:W-:Y:S01]  /*4f70*/  UMOV UR7, 0x400 ;  /* 0x0000040000077882 */ /* 0x000fe20000000000 */
[----:B------:R-:W-:-:S02]  /*4f80*/  UPLOP3.LUT UP1, UPT, UPT, UPT, UPT, 0x40, 0x4 ;  /* 0x000000000004789c */ /* 0x000fc40003f2e870 */
[----:B------:R-:W-:Y:S01]  /*4f90*/  ULEA UR7, UR37, UR7, 0x18 ;  /* 0x0000000725077291 */ /* 0x000fe2000f8ec0ff */
[----:B------:R-:W-:-:S03]  /*4fa0*/  UMOV UR15, URZ ;  /* 0x000000ff000f7c82 */ /* 0x000fc60008000000 */
[----:B------:R-:W3:Y:S01]  /*4fb0*/  LDC R2, c[0x0][0xb0c] ;  /* 0x0002c300ff027b82 */ /* 0x000ee20000000800 */
[----:B--2---:R-:W-:Y:S02]  /*4fc0*/  UISETP.NE.U32.AND UP2, UPT, UR8, URZ, UPT ;  /* 0x000000ff0800728c */ /* 0x004fe4000bf45070 */
[----:B----4-:R-:W-:-:S05]  /*4fd0*/  UISETP.NE.U32.AND UP3, UPT, UR4, URZ, UPT ;  /* 0x000000ff0400728c */ /* 0x010fca000bf65070 */
[----:B------:R-:W2:Y:S01]  /*4fe0*/  LDC R18, c[0x0][0xb20] ;  /* 0x0002c800ff127b82 */ /* 0x000ea20000000800 */
[----:B-1----:R-:W-:Y:S01]  /*4ff0*/  ISETP.NE.AND P1, PT, R0, 0x1, PT ;  /* 0x000000010000780c */ /* 0x002fe20003f25270 */
[----:B------:R-:W-:Y:S02]  /*5000*/  UISETP.NE.AND.EX UP2, UPT, UR9, URZ, UPT, UP2 ;  /* 0x000000ff0900728c */ /* 0x000fe4000bf45320 */
[----:B------:R-:W-:-:S04]  /*5010*/  UISETP.NE.AND.EX UP3, UPT, UR5, URZ, UPT, UP3 ;  /* 0x000000ff0500728c */ /* 0x000fc8000bf65330 */
[----:B-----5:R-:W1:Y:S08]  /*5020*/  LDC.64 R32, c[0x0][0x348] ;  /* 0x0000d200ff207b82 */ /* 0x020e700000000a00 */
[----:B------:R-:W4:Y:S08]  /*5030*/  LDC.64 R16, c[0x0][0xb10] ;  /* 0x0002c400ff107b82 */ /* 0x000f300000000a00 */
[----:B------:R-:W1:Y:S08]  /*5040*/  LDC.64 R6, c[0x0][0xb18] ;  /* 0x0002c600ff067b82 */ /* 0x000e700000000a00 */
[----:B------:R-:W1:Y:S08]  /*5050*/  LDC.64 R4, c[0x0][0xb28] ;  /* 0x0002ca00ff047b82 */ /* 0x000e700000000a00 */
[----:B--23--:R-:W1:Y:S02]  /*5060*/  LDC R24, c[0x0][0x374] ;  /* 0x0000dd00ff187b82 */ /* 0x00ce640000000800 */
.L_x_108:
[C---:B------:R-:W-:Y:S02]  /*5070*/  LEA R0, R29.reuse, UR7, 0x3 ;  /* 0x000000071d007c11 */ /* 0x040fe4000f8e18ff */
[----:B------:R-:W-:Y:S02]  /*5080*/  SHF.L.U32 R3, R28, 0x1f, RZ ;  /* 0x0000001f1c037819 */ /* 0x000fe400000006ff */
[----:B------:R-:W-:Y:S02]  /*5090*/  LEA R20, R29, UR7, 0x4 ;  /* 0x000000071d147c11 */ /* 0x000fe4000f8e20ff */
[----:B--2---:R-:W2:Y:S02]  /*50a0*/  SYNCS.PHASECHK.TRANS64.TRYWAIT P0, [R0+URZ+0x270], R3 ;  /* 0x00027003000075a7 */ /* 0x004ea400080011ff */
[----:B--2---:R-:W-:Y:S05]  /*50b0*/  @!P0 BRA `(.L_x_101) ;  /* 0x0000003400e48947 */ /* 0x004fea0003800000 */
.L_x_226:
[----:B------:R-:W-:Y:S01]  /*50c0*/  ISETP.GE.AND P0, PT, R26, 0x1, PT ;  /* 0x000000011a00780c */ /* 0x000fe20003f06270 */
[----:B------:R-:W3:Y:S01]  /*50d0*/  LDS.128 R20, [R20+0x300] ;  /* 0x0003000014147984 */ /* 0x000ee20000000c00 */
[----:B------:R-:W-:Y:S01]  /*50e0*/  ISETP.NE.U32.AND P4, PT, RZ, UR4, PT ;  /* 0x00000004ff007c0c */ /* 0x000fe2000bf85070 */
[----:B--2---:R-:W-:Y:S03]  /*50f0*/  VIADD R0, R0, 0x280 ;  /* 0x0000028000007836 */ /* 0x004fe60000000000 */
[----:B------:R-:W-:Y:S01]  /*5100*/  ISETP.NE.AND.EX P4, PT, RZ, UR5, PT, P4 ;  /* 0x00000005ff007c0c */ /* 0x000fe2000bf85340 */
[----:B------:R-:W-:Y:S01]  /*5110*/  @!PT LDS RZ, [RZ] ;  /* 0x00000000fffff984 */ /* 0x000fe20000000800 */
[----:B------:R-:W-:Y:S01]  /*5120*/  @!PT LDS RZ, [RZ] ;  /* 0x00000000fffff984 */ /* 0x000fe20000000800 */
[----:B------:R-:W-:Y:S01]  /*5130*/  @!PT LDS RZ, [RZ] ;  /* 0x00000000fffff984 */ /* 0x000fe20000000800 */
[----:B------:R-:W-:Y:S01]  /*5140*/  @!PT LDS RZ, [RZ] ;  /* 0x00000000fffff984 */ /* 0x000fe20000000800 */
[----:B------:R2:W-:Y:S06]  /*5150*/  MEMBAR.ALL.CTA ;  /* 0x0000000000007992 */ /* 0x0005ec0000008000 */
[----:B--2---:R-:W2:Y:S01]  /*5160*/  FENCE.VIEW.ASYNC.S ;  /* 0x00000000000073c6 */ /* 0x004ea20000000000 */
[----:B------:R-:W-:Y:S04]  /*5170*/  PRMT R0, RZ, 0x654, R0 ;  /* 0x00000654ff007816 */ /* 0x000fe80000000000 */
[----:B--2---:R2:W-:Y:S01]  /*5180*/  SYNCS.ARRIVE.TRANS64.RED.A1T0 RZ, [R0+URZ], RZ ;  /* 0x000000ff00ff79a7 */ /* 0x0045e200081004ff */
[----:B---3--:R-:W-:Y:S11]  /*5190*/  LOP3.LUT P3, RZ, R22, 0x1, RZ, 0xc0, !PT ;  /* 0x0000000116ff7812 */ /* 0x008ff6000786c0ff */
[----:B------:R-:W-:Y:S02]  /*51a0*/  @!UPT UIADD3 URZ, UPT, UPT, URZ, URZ, URZ ;  /* 0x000000fffffff290 */ /* 0x000fe4000fffe0ff */
[----:B------:R-:W-:Y:S02]  /*51b0*/  @P3 MOV R13, R20 ;  /* 0x00000014000d3202 */ /* 0x000fe40000000f00 */
[----:B------:R-:W-:Y:S01]  /*51c0*/  @P3 LOP3.LUT R8, R21, 0xffff, RZ, 0xc0, !PT ;  /* 0x0000ffff15083812 */ /* 0x000fe200078ec0ff */
[----:B--2---:R-:W-:Y:S06]  /*51d0*/  @!P0 BRA `(.L_x_102) ;  /* 0x0000000000a48947 */ /* 0x004fec0003800000 */
[----:B-1----:R-:W-:Y:S01]  /*51e0*/  IMAD.HI.U32 R31, R24, R7, RZ ;  /* 0x00000007181f7227 */ /* 0x002fe200078e00ff */
[----:B------:R-:W-:Y:S02]  /*51f0*/  ISETP.NE.AND P0, PT, R6, 0x1, PT ;  /* 0x000000010600780c */ /* 0x000fe40003f05270 */
[----:B------:R-:W-:Y:S01]  /*5200*/  ISETP.NE.AND P2, PT, R26, 0x1, PT ;  /* 0x000000011a00780c */ /* 0x000fe20003f45270 */
[----:B----4-:R-:W-:Y:S01]  /*5210*/  IMAD.HI.U32 R34, R19, R16, RZ ;  /* 0x0000001013227227 */ /* 0x010fe200078e00ff */
[----:B------:R-:W-:Y:S02]  /*5220*/  SHF.R.U32.HI R31, RZ, R18, R31 ;  /* 0x00000012ff1f7219 */ /* 0x000fe4000001161f */
[----:B------:R-:W-:Y:S01]  /*5230*/  ISETP.NE.AND P5, PT, R2, 0x1, PT ;  /* 0x000000010200780c */ /* 0x000fe20003fa5270 */
[----:B------:R-:W-:Y:S01]  /*5240*/  IMAD.HI.U32 R36, R13, R16, RZ ;  /* 0x000000100d247227 */ /* 0x000fe200078e00ff */
[----:B------:R-:W-:Y:S02]  /*5250*/  SHF.R.U32.HI R34, RZ, R17, R34 ;  /* 0x00000011ff227219 */ /* 0x000fe40000011622 */
[----:B------:R-:W-:Y:S01]  /*5260*/  SEL R3, R24, R31, !P0 ;  /* 0x0000001f18037207 */ /* 0x000fe20004000000 */
[C---:B------:R-:W-:Y:S01]  /*5270*/  IMAD.HI.U32 R31, R8.reuse, R7, RZ ;  /* 0x00000007081f7227 */ /* 0x040fe200078e00ff */
[----:B------:R-:W-:Y:S02]  /*5280*/  SEL R11, R19, R34, !P5 ;  /* 0x00000022130b7207 */ /* 0x000fe40006800000 */
[----:B------:R-:W-:Y:S01]  /*5290*/  SHF.R.U32.HI R36, RZ, R17, R36 ;  /* 0x00000011ff247219 */ /* 0x000fe20000011624 */
[----:B------:R-:W-:Y:S01]  /*52a0*/  IMAD.HI.U32 R38, R3, R4, RZ ;  /* 0x0000000403267227 */ /* 0x000fe200078e00ff */
[----:B------:R-:W-:Y:S03]  /*52b0*/  SHF.R.U32.HI R31, RZ, R18, R31 ;  /* 0x00000012ff1f7219 */ /* 0x000fe6000001161f */
[----:B------:R-:W-:Y:S01]  /*52c0*/  IMAD.HI.U32 R34, R11, R4, RZ ;  /* 0x000000040b227227 */ /* 0x000fe200078e00ff */
[----:B------:R-:W-:Y:S02]  /*52d0*/  @P2 SHF.R.U32.HI R3, RZ, R5, R38 ;  /* 0x00000005ff032219 */ /* 0x000fe40000011626 */
[----:B------:R-:W-:Y:S02]  /*52e0*/  SEL R9, R8, R31, !P0 ;  /* 0x0000001f08097207 */ /* 0x000fe40004000000 */
[----:B------:R-:W-:Y:S01]  /*52f0*/  @P2 SHF.R.U32.HI R11, RZ, R5, R34 ;  /* 0x00000005ff0b2219 */ /* 0x000fe20000011622 */
[C---:B------:R-:W-:Y:S01]  /*5300*/  IMAD R10, R26.reuse, R3, RZ ;  /* 0x000000031a0a7224 */ /* 0x040fe200078e02ff */
[----:B------:R-:W-:Y:S01]  /*5310*/  SEL R3, R13, R36, !P5 ;  /* 0x000000240d037207 */ /* 0x000fe20006800000 */
[C---:B------:R-:W-:Y:S03]  /*5320*/  IMAD.HI.U32 R14, R9.reuse, R4, RZ ;  /* 0x00000004090e7227 */ /* 0x040fe600078e00ff */
[----:B------:R-:W-:Y:S01]  /*5330*/  ISETP.GE.AND P0, PT, R9, R10, PT ;  /* 0x0000000a0900720c */ /* 0x000fe20003f06270 */
[C---:B------:R-:W-:Y:S01]  /*5340*/  IMAD R12, R26.reuse, R11, RZ ;  /* 0x0000000b1a0c7224 */ /* 0x040fe200078e02ff */
[-C--:B------:R-:W-:Y:S04]  /*5350*/  SHF.R.U32.HI R14, RZ, R5.reuse, R14 ;  /* 0x00000005ff0e7219 */ /* 0x080fe8000001160e */
[----:B------:R-:W-:Y:S02]  /*5360*/  ISETP.GE.OR P0, PT, R3, R12, P0 ;  /* 0x0000000c0300720c */ /* 0x000fe40000706670 */
[----:B------:R-:W-:Y:S05]  /*5370*/  SEL R15, R9, R14, !P2 ;  /* 0x0000000e090f7207 */ /* 0x000fea0005000000 */
[----:B------:R-:W-:Y:S04]  /*5380*/  IMAD.MOV R14, RZ, RZ, -R15 ;  /* 0x000000ffff0e7224 */ /* 0x000fe800078e0a0f */
[----:B------:R-:W-:Y:S02]  /*5390*/  IMAD R14, R26, R14, R9 ;  /* 0x0000000e1a0e7224 */ /* 0x000fe400078e0209 */
[C---:B------:R-:W-:Y:S05]  /*53a0*/  @!P0 IMAD.HI.U32 R10, R3.reuse, R4, RZ ;  /* 0x00000004030a8227 */ /* 0x040fea00078e00ff */
[----:B------:R-:W-:Y:S04]  /*53b0*/  @!P0 SHF.R.U32.HI R10, RZ, R5, R10 ;  /* 0x00000005ff0a8219 */ /* 0x000fe8000001160a */
[----:B------:R-:W-:Y:S01]  /*53c0*/  @!P0 SEL R0, R3, R10, !P2 ;  /* 0x0000000a03008207 */ /* 0x000fe20005000000 */
[----:B------:R-:W-:Y:S03]  /*53d0*/  IMAD.MOV R10, RZ, RZ, -R3 ;  /* 0x000000ffff0a7224 */ /* 0x000fe600078e0a03 */
[----:B------:R-:W-:Y:S01]  /*53e0*/  @!P0 IADD3 R15, PT, PT, R15, -R0, RZ ;  /* 0x800000000f0f8210 */ /* 0x000fe20007ffe0ff */
[----:B------:R-:W-:Y:S01]  /*53f0*/  @!P0 IMAD R0, R11, R14, R0 ;  /* 0x0000000e0b008224 */ /* 0x000fe200078e0200 */
[----:B------:R-:W-:Y:S01]  /*5400*/  IADD3 R11, PT, PT, -R9, RZ, RZ ;  /* 0x000000ff090b7210 */ /* 0x000fe20007ffe1ff */
[----:B------:R-:W-:Y:S02]  /*5410*/  IMAD R13, R2, R10, R13 ;  /* 0x0000000a020d7224 */ /* 0x000fe400078e020d */
[----:B------:R-:W-:Y:S02]  /*5420*/  @!P0 IMAD R9, R15, R26, R3 ;  /* 0x0000001a0f098224 */ /* 0x000fe400078e0203 */
[----:B------:R-:W-:Y:S02]  /*5430*/  @!P0 IMAD.MOV.U32 R3, RZ, RZ, R0 ;  /* 0x000000ffff038224 */ /* 0x000fe400078e0000 */
[----:B------:R-:W-:Y:S02]  /*5440*/  IMAD R8, R6, R11, R8 ;  /* 0x0000000b06087224 */ /* 0x000fe400078e0208 */
[----:B------:R-:W-:Y:S02]  /*5450*/  IMAD R13, R3, R2, R13 ;  /* 0x00000002030d7224 */ /* 0x000fe400078e020d */
[----:B------:R-:W-:Y:S02]  /*5460*/  IMAD R8, R9, R6, R8 ;  /* 0x0000000609087224 */ /* 0x000fe400078e0208 */
.L_x_102:
[----:B------:R-:W-:Y:S05]  /*5470*/  BRA.U UP1, `(.L_x_103) ;  /* 0x0000000101107547 */ /* 0x000fea000b800000 */
[----:B------:R-:W-:Y:S04]  /*5480*/  MOV R0, UR6 ;  /* 0x0000000600007c02 */ /* 0x000fe80008000f00 */
[----:B------:R-:W-:Y:S04]  /*5490*/  SHF.L.U32 R3, R0, 0x1f, RZ ;  /* 0x0000001f00037819 */ /* 0x000fe800000006ff */
[----:B------:R-:W2:Y:S02]  /*54a0*/  SYNCS.PHASECHK.TRANS64.TRYWAIT P0, [UR7+0x268], R3 ;  /* 0x00026803ff0075a7 */ /* 0x000ea40008001107 */
[----:B--2---:R-:W-:Y:S05]  /*54b0*/  @!P0 BRA `(.L_x_104) ;  /* 0x0000003000f88947 */ /* 0x004fea0003800000 */
.L_x_103:
[----:B------:R-:W-:Y:S05]  /*54c0*/  BRA.U !UP3, `(.L_x_105) ;  /* 0x000000010b347547 */ /* 0x000fea000b800000 */
[----:B------:R-:W-:Y:S01]  /*54d0*/  UPLOP3.LUT UP0, UPT, UPT, UPT, UP2, 0x80, 0x8 ;  /* 0x000000000008789c */ /* 0x000fe20003f0f020 */
[----:B--2---:R-:W-:Y:S02]  /*54e0*/  HFMA2 R0, -RZ, RZ, 0, 5.9604644775390625e-08 ;  /* 0x00000001ff007431 */ /* 0x004fe400000001ff */
[----:B------:R-:W-:Y:S03]  /*54f0*/  IMAD.MOV.U32 R70, RZ, RZ, 0x1 ;  /* 0x00000001ff467424 */ /* 0x000fe600078e00ff */
[----:B------:R-:W-:Y:S05]  /*5500*/  PLOP3.LUT P0, PT, PT, PT, UP0, 0x80, 0x8 ;  /* 0x000000000008781c */ /* 0x000fea0003f0f008 */
[----:B------:R-:W2:Y:S01]  /*5510*/  @UP0 LDCU.64 UR10, c[0x0][0x888] ;  /* 0x00011100ff0a07ac */ /* 0x000ea20008000a00 */
[----:B------:R-:W-:Y:S07]  /*5520*/  @UP0 UIMAD UR8, UR36, UR4, URZ ;  /* 0x00000004240802a4 */ /* 0x000fee000f8e02ff */
[----:B------:R-:W-:Y:S01]  /*5530*/  @!P0 PRMT R70, R0, 0x7610, R70 ;  /* 0x0000761000468816 */ /* 0x000fe20000000046 */
[----:B--2---:R-:W-:Y:S03]  /*5540*/  @UP0 UIMAD.WIDE UR10, UR8, 0x4, UR10 ;  /* 0x00000004080a08a5 */ /* 0x004fe6000f8e020a */
[----:B------:R-:W2:Y:S03]  /*5550*/  @!UP0 LDCU UR8, c[0x0][0x880] ;  /* 0x00011000ff0887ac */ /* 0x000ea60008000800 */
[----:B------:R-:W-:Y:S01]  /*5560*/  IMAD.U32 R10, RZ, RZ, UR10 ;  /* 0x0000000aff0a7e24 */ /* 0x000fe2000f8e00ff */
[----:B------:R-:W-:Y:S05]  /*5570*/  MOV R11, UR11 ;  /* 0x0000000b000b7c02 */ /* 0x000fea0008000f00 */
[----:B------:R3:W5:Y:S02]  /*5580*/  @P0 LDG.E R35, desc[UR40][R10.64] ;  /* 0x000000280a230981 */ /* 0x000764000c1e1900 */
[----:B--23--:R-:W-:Y:S07]  /*5590*/  @!P0 IMAD.U32 R35, RZ, RZ, UR8 ;  /* 0x00000008ff238e24 */ /* 0x00cfee000f8e00ff */
.L_x_105:
[----:B-----5:R-:W-:Y:S01]  /*55a0*/  @!P4 FSETP.EQ.AND P5, PT, R35, RZ, PT ;  /* 0x000000ff2300c20b */ /* 0x020fe20003fa2000 */
[----:B------:R-:W-:Y:S01]  /*55b0*/  @!UPT UIADD3 URZ, UPT, UPT, URZ, URZ, URZ ;  /* 0x000000fffffff290 */ /* 0x000fe2000fffe0ff */
[----:B------:R-:W-:Y:S11]  /*55c0*/  @!P4 BRA `(.L_x_106) ;  /* 0x000000000014c947 */ /* 0x000ff60003800000 */
[----:B------:R-:W-:Y:S02]  /*55d0*/  LOP3.LUT P0, RZ, R70, 0xff, RZ, 0xc0, !PT ;  /* 0x000000ff46ff7812 */ /* 0x000fe4000780c0ff */
[----:B------:R-:W-:Y:S04]  /*55e0*/  PLOP3.LUT P5, PT, PT, PT, UP0, 0x80, 0x8 ;  /* 0x000000000008781c */ /* 0x000fe80003faf008 */
[----:B------:R-:W-:Y:S07]  /*55f0*/  PLOP3.LUT P5, PT, P5, PT, PT, 0x8, 0x80 ;  /* 0x000000000080781c */ /* 0x000fee0002fae170 */
[----:B------:R-:W-:Y:S11]  /*5600*/  @P0 FSETP.EQ.AND P5, PT, R35, RZ, PT ;  /* 0x000000ff2300020b */ /* 0x000ff60003fa2000 */
[----:B------:R-:W-:Y:S02]  /*5610*/  @!UPT UIADD3 URZ, UPT, UPT, URZ, URZ, URZ ;  /* 0x000000fffffff290 */ /* 0x000fe4000fffe0ff */
.L_x_106:
[----:B------:R-:W3:Y:S01]  /*5620*/  LDC.64 R14, c[0x0][0xb10] ;  /* 0x0002c400ff0e7b82 */ /* 0x000ee20000000a00 */
[----:B------:R-:W-:Y:S01]  /*5630*/  ULEA UR13, UR15, UR7, 0x3 ;  /* 0x000000070f0d7291 */ /* 0x000fe2000f8e18ff */
[----:B------:R-:W-:Y:S01]  /*5640*/  SHF.L.U32 R12, R30, 0x1f, RZ ;  /* 0x0000001f1e0c7819 */ /* 0x000fe200000006ff */
[----:B------:R-:W-:Y:S01]  /*5650*/  VIADD R29, R29, 0x1 ;  /* 0x000000011d1d7836 */ /* 0x000fe20000000000 */
[----:B------:R-:W-:Y:S04]  /*5660*/  @P3 SHF.R.U32.HI R27, RZ, 0x10, R21 ;  /* 0x00000010ff1b3819 */ /* 0x000fe80000011615 */
[----:B------:R-:W5:Y:S02]  /*5670*/  LDC.64 R10, c[0x0][0xb18] ;  /* 0x0002c600ff0a7b82 */ /* 0x000f640000000a00 */
[----:B------:R-:W1:Y:S01]  /*5680*/  SYNCS.PHASECHK.TRANS64.TRYWAIT P4, [UR13+0x250], R12 ;  /* 0x0002500cff0075a7 */ /* 0x000e62000808110d */
[----:B---3--:R-:W-:Y:S05]  /*5690*/  @!P1 IMAD.HI.U32 R14, R13, R14, RZ ;  /* 0x0000000e0d0e9227 */ /* 0x008fea00078e00ff */
[----:B--2---:R-:W2:Y:S01]  /*56a0*/  @!P1 LDC R0, c[0x0][0xb20] ;  /* 0x0002c800ff009b82 */ /* 0x004ea20000000800 */
[----:B------:R-:W-:Y:S01]  /*56b0*/  @!P1 SHF.R.U32.HI R14, RZ, R15, R14 ;  /* 0x0000000fff0e9219 */ /* 0x000fe2000001160e */
[----:B-----5:R-:W-:Y:S01]  /*56c0*/  @!P1 IMAD.HI.U32 R11, R8, R11, RZ ;  /* 0x0000000b080b9227 */ /* 0x020fe200078e00ff */
[----:B------:R-:W-:Y:S05]  /*56d0*/  @!P1 ISETP.NE.AND P0, PT, R10, 0x1, PT ;  /* 0x000000010a00980c */ /* 0x000fea0003f05270 */
[----:B------:R-:W3:Y:S01]  /*56e0*/  @!P1 LDC R3, c[0x0][0xb0c] ;  /* 0x0002c300ff039b82 */ /* 0x000ee20000000800 */
[----:B--2---:R-:W-:Y:S02]  /*56f0*/  @!P1 SHF.R.U32.HI R9, RZ, R0, R11 ;  /* 0x00000000ff099219 */ /* 0x004fe4000001160b */
[----:B---3--:R-:W-:Y:S02]  /*5700*/  @!P1 ISETP.NE.AND P2, PT, R3, 0x1, PT ;  /* 0x000000010300980c */ /* 0x008fe40003f45270 */
[----:B------:R-:W-:Y:S02]  /*5710*/  @!P1 SEL R9, R8, R9, !P0 ;  /* 0x0000000908099207 */ /* 0x000fe40004000000 */
[----:B------:R-:W-:Y:S02]  /*5720*/  ELECT P0, URZ, PT ;  /* 0x0000000000ff782f */ /* 0x000fe40003800000 */
[----:B------:R-:W-:Y:S05]  /*5730*/  @!P1 SEL R14, R13, R14, !P2 ;  /* 0x0000000e0d0e9207 */ /* 0x000fea0005000000 */
[----:B------:R-:W-:Y:S02]  /*5740*/  @!P1 IMAD.IADD R0, R9, 0x1, -R14 ;  /* 0x0000000109009824 */ /* 0x000fe400078e0a0e */
[----:B------:R-:W-:Y:S02]  /*5750*/  @!P1 IMAD.IADD R9, R14, 0x1, -R9 ;  /* 0x000000010e099824 */ /* 0x000fe400078e0a09 */
[----:B------:R-:W-:Y:S02]  /*5760*/  @!P1 IMAD R13, R0, R3, R13 ;  /* 0x00000003000d9224 */ /* 0x000fe400078e020d */
[----:B------:R-:W-:Y:S01]  /*5770*/  @!P1 IMAD R8, R9, R10, R8 ;  /* 0x0000000a09089224 */ /* 0x000fe200078e0208 */
[----:B-1----:R-:W-:Y:S06]  /*5780*/  @!P4 BRA `(.L_x_107) ;  /* 0x00000030005cc947 */ /* 0x002fec0003800000 */
.L_x_229:
[----:B------:R-:W-:Y:S01]  /*5790*/  PLOP3.LUT P5, PT, P5, P0, PT, 0xf2, 0x2f ;  /* 0x00000000002f781c */ /* 0x000fe20002fa1e72 */
[----:B------:R-:W-:Y:S01]  /*57a0*/  UMOV UR16, 0x0 ;  /* 0x0000000000107882 */ /* 0x000fe20000000000 */
[----:B------:R-:W-:Y:S01]  /*57b0*/  UMOV UR17, 0x10000000 ;  /* 0x1000000000117882 */ /* 0x000fe20000000000 */
[----:B------:R-:W-:Y:S01]  /*57c0*/  UMOV UR12, UR36 ;  /* 0x00000024000c7c82 */ /* 0x000fe20008000000 */
[----:B------:R-:W-:Y:S09]  /*57d0*/  @P3 R2UR UR36, R27 ;  /* 0x000000001b2432ca */ /* 0x000ff200000e0000 */
[----:B-1----:R-:W-:Y:S01]  /*57e0*/  @!P5 IADD3 R3, P0, PT, R32, 0x580, RZ ;  /* 0x000005802003d810 */ /* 0x002fe20007f1e0ff */
[----:B------:R-:W-:Y:S01]  /*57f0*/  @!P5 IMAD.SHL.U32 R63, R63, 0x20, RZ ;  /* 0x000000203f3fd824 */ /* 0x000fe200078e00ff */
[----:B------:R-:W-:Y:S01]  /*5800*/  VOTEU.ALL UP1, P5 ;  /* 0x0000000000ff7886 */ /* 0x000fe20002820000 */
[----:B------:R-:W-:Y:S01]  /*5810*/  @!P5 IMAD.SHL.U32 R69, R69, 0x40, RZ ;  /* 0x000000404545d824 */ /* 0x000fe200078e00ff */
[----:B------:R-:W-:Y:S01]  /*5820*/  @!P5 R2UR UR9, R3 ;  /* 0x000000000309d2ca */ /* 0x000fe200000e0000 */
[----:B------:R-:W-:Y:S01]  /*5830*/  @!P5 IMAD.X R0, RZ, RZ, R33, P0 ;  /* 0x000000ffff00d224 */ /* 0x000fe200000e0621 */
[----:B------:R-:W-:Y:S01]  /*5840*/  @!P5 R2UR UR10, R63 ;  /* 0x000000003f0ad2ca */ /* 0x000fe200000e0000 */
[----:B------:R-:W-:Y:S01]  /*5850*/  @!UP1 ULEA UR14, UR15, UR7, 0xc ;  /* 0x000000070f0e9291 */ /* 0x000fe2000f8e60ff */
[----:B------:R-:W-:Y:S01]  /*5860*/  @!P5 R2UR UR11, R69 ;  /* 0x00000000450bd2ca */ /* 0x000fe200000e0000 */
[----:B------:R-:W-:Y:S01]  /*5870*/  UIADD3 UR15, UPT, UPT, UR15, 0x1, URZ ;  /* 0x000000010f0f7890 */ /* 0x000fe2000fffe0ff */
[----:B------:R-:W-:Y:S01]  /*5880*/  @!P5 R2UR UR8, R0 ;  /* 0x000000000008d2ca */ /* 0x000fe200000e0000 */
[----:B------:R-:W-:Y:S01]  /*5890*/  IMAD.IADD R63, R8, 0x1, R62 ;  /* 0x00000001083f7824 */ /* 0x000fe200078e023e */
[----:B------:R-:W-:Y:S01]  /*58a0*/  ISETP.NE.AND P0, PT, R29, 0x2, PT ;  /* 0x000000021d00780c */ /* 0x000fe20003f05270 */
[----:B------:R-:W-:Y:S03]  /*58b0*/  IMAD.IADD R69, R13, 0x1, R68 ;  /* 0x000000010d457824 */ /* 0x000fe600078e0244 */
[----:B------:R-:W-:Y:S01]  /*58c0*/  SEL R3, RZ, 0x1, P0 ;  /* 0x00000001ff037807 */ /* 0x000fe20000000000 */
[----:B------:R-:W-:Y:S01]  /*58d0*/  IMAD.U32 R10, RZ, RZ, UR9 ;  /* 0x00000009ff0a7e24 */ /* 0x000fe2000f8e00ff */
[----:B------:R-:W-:Y:S01]  /*58e0*/  UIADD3 UR9, UPT, UPT, UR13, 0x240, URZ ;  /* 0x000002400d097890 */ /* 0x000fe2000fffe0ff */
[----:B------:R-:W-:Y:S02]  /*58f0*/  SEL R29, R29, RZ, P0 ;  /* 0x000000ff1d1d7207 */ /* 0x000fe40000000000 */
[----:B------:R-:W-:Y:S02]  /*5900*/  LOP3.LUT R28, R28, R3, RZ, 0x3c, !PT ;  /* 0x000000031c1c7212 */ /* 0x000fe400078e3cff */
[----:B------:R-:W-:Y:S01]  /*5910*/  IMAD.U32 R11, RZ, RZ, UR8 ;  /* 0x00000008ff0b7e24 */ /* 0x000fe2000f8e00ff */
[----:B------:R-:W-:Y:S01]  /*5920*/  @!P5 R2UR UR18, R10 ;  /* 0x000000000a12d2ca */ /* 0x000fe200000e0000 */
[----:B------:R-:W-:Y:S01]  /*5930*/  @!UP1 UIADD3 UR8, UPT, UPT, UR14, 0x400, URZ ;  /* 0x000004000e089890 */ /* 0x000fe2000fffe0ff */
[----:B------:R-:W-:Y:S02]  /*5940*/  VOTEU.ALL UP1, P5 ;  /* 0x0000000000ff7886 */ /* 0x000fe40002820000 */
[----:B------:R-:W-:Y:S01]  /*5950*/  @!P5 R2UR UR19, R11 ;  /* 0x000000000b13d2ca */ /* 0x000fe200000e0000 */
[----:B------:R-:W-:Y:S11]  /*5960*/  UPRMT UR14, UR37, 0x654, UR9 ;  /* 0x00000654250e7896 */ /* 0x000ff60008000009 */
[----:B------:R-:W-:Y:S01]  /*5970*/  @!UPT UIADD3 URZ, UPT, UPT, URZ, URZ, URZ ;  /* 0x000000fffffff290 */ /* 0x000fe2000fffe0ff */
[----:B------:R2:W-:Y:S01]  /*5980*/  @!UP1 UTMALDG.3D [UR8], [UR18], desc[UR16] ;  /* 0x00001008120095b4 */ /* 0x0005e20008011000 */
[----:B------:R2:W-:Y:S01]  /*5990*/  @!P5 SYNCS.ARRIVE.TRANS64.RED.A0TR RZ, [UR13+0x240], R25 ;  /* 0x00024019ffffd9a7 */ /* 0x0005e2000830040d */
[----:B------:R-:W-:Y:S04]  /*59a0*/  UISETP.NE.AND UP1, UPT, UR15, 0x2, UPT ;  /* 0x000000020f00788c */ /* 0x000fe8000bf25270 */
[----:B------:R-:W-:Y:S02]  /*59b0*/  USEL UR13, URZ, 0x1, UP1 ;  /* 0x00000001ff0d7887 */ /* 0x000fe40008800000 */
[----:B------:R-:W-:Y:S02]  /*59c0*/  USEL UR15, UR15, URZ, UP1 ;  /* 0x000000ff0f0f7287 */ /* 0x000fe40008800000 */
[----:B------:R-:W-:Y:S02]  /*59d0*/  UPLOP3.LUT UP1, UPT, UPT, UPT, UPT, 0x80, 0x8 ;  /* 0x000000000008789c */ /* 0x000fe40003f2f070 */
[----:B------:R-:W-:Y:S01]  /*59e0*/  LOP3.LUT R30, R30, UR13, RZ, 0x3c, !PT ;  /* 0x0000000d1e1e7c12 */ /* 0x000fe2000f8e3cff */
[----:B------:R-:W-:Y:S01]  /*59f0*/  SYNCS.ARRIVE.TRANS64.RED.A1T0 RZ, [UR14], RZ ;  /* 0x000000ffffff79a7 */ /* 0x000fe2000810040e */
[----:B------:R-:W-:Y:S07]  /*5a00*/  @P3 BRA `(.L_x_108) ;  /* 0xfffffff400983947 */ /* 0x000fee000383ffff */
[----:B------:R-:W-:Y:S01]  /*5a10*/  UIADD3 UR7, UPT, UPT, UR7, 0x250, URZ ;  /* 0x0000025007077890 */ /* 0x000fe2000fffe0ff */
[----:B------:R-:W-:-:S03]  /*5a20*/  SHF.L.U32 R3, R30, 0x1f, RZ ;  /* 0x0000001f1e037819 */ /* 0x000fc600000006ff */
[----:B------:R-:W-:-:S09]  /*5a30*/  ULEA UR4, UR15, UR7, 0x3 ;  /* 0x000000070f047291 */ /* 0x000fd2000f8e18ff */
[----:B------:R-:W1:Y:S02]  /*5a40*/  SYNCS.PHASECHK.TRANS64.TRYWAIT P0, [UR4], R3 ;  /* 0x00000003ff0075a7 */ /* 0x000e640008001104 */
[----:B-1----:R-:W-:Y:S05]  /*5a50*/  @!P0 BRA `(.L_x_109) ;  /* 0x0000002c00c08947 */ /* 0x002fea0003800000 */
.L_x_231:
[----:B------:R-:W-:-:S04]  /*5a60*/  UIADD3 UR5, UPT, UPT, UR15, 0x1, URZ ;  /* 0x000000010f057890 */ /* 0x000fc8000fffe0ff */
[----:B------:R-:W-:-:S04]  /*5a70*/  UISETP.NE.AND UP0, UPT, UR5, 0x2, UPT ;  /* 0x000000020500788c */ /* 0x000fc8000bf05270 */
[----:B------:R-:W-:Y:S02]  /*5a80*/  USEL UR4, URZ, 0x1, UP0 ;  /* 0x00000001ff047887 */ /* 0x000fe40008000000 */
[----:B------:R-:W-:-:S04]  /*5a90*/  USEL UR5, UR5, URZ, UP0 ;  /* 0x000000ff05057287 */ /* 0x000fc80008000000 */
[----:B------:R-:W-:Y:S01]  /*5aa0*/  ULEA UR5, UR5, UR7, 0x3 ;  /* 0x0000000705057291 */ /* 0x000fe2000f8e18ff */
[----:B-1----:R-:W-:-:S04]  /*5ab0*/  LOP3.LUT R3, R30, UR4, RZ, 0x3c, !PT ;  /* 0x000000041e037c12 */ /* 0x002fc8000f8e3cff */
[----:B------:R-:W-:Y:S01]  /*5ac0*/  SHF.L.U32 R3, R3, 0x1f, RZ ;  /* 0x0000001f03037819 */ /* 0x000fe200000006ff */
[----:B------:R-:W-:-:S07]  /*5ad0*/  IMAD.U32 R0, RZ, RZ, UR5 ;  /* 0x00000005ff007e24 */ /* 0x000fce000f8e00ff */
.L_x_110:
[----:B-1----:R1:W3:Y:S02]  /*5ae0*/  SYNCS.PHASECHK.TRANS64.TRYWAIT P0, [R0+URZ], R3 ;  /* 0x00000003000075a7 */ /* 0x0022e400080011ff */
[----:B---3--:R-:W-:Y:S05]  /*5af0*/  @!P0 NANOSLEEP.SYNCS 0x989680 ;  /* 0x009896800000895d */ /* 0x008fea0003900000 */
[----:B------:R-:W3:Y:S02]  /*5b00*/  @!P0 SYNCS.PHASECHK.TRANS64 P0, [R0+URZ], R3 ;  /* 0x00000003000085a7 */ /* 0x000ee400080010ff */
[----:B--23--:R-:W-:Y:S05]  /*5b10*/  @P0 EXIT ;  /* 0x000000000000094d */ /* 0x00cfea0003800000 */
[----:B------:R-:W-:Y:S05]  /*5b20*/  BRA `(.L_x_110) ;  /* 0xfffffffc00ec7947 */ /* 0x000fea000383ffff */
.L_x_100:
[----:B------:R-:W-:-:S06]  /*5b30*/  UISETP.GE.AND UP1, UPT, UR8, 0x4, UPT ;  /* 0x000000040800788c */ /* 0x000fcc000bf26270 */
[----:B------:R-:W-:-:S13]  /*5b40*/  PLOP3.LUT P0, PT, PT, PT, UP1, 0x80, 0x8 ;  /* 0x000000000008781c */ /* 0x000fda0003f0f018 */
[----:B------:R-:W-:Y:S05]  /*5b50*/  @!P0 EXIT ;  /* 0x000000000000894d */ /* 0x000fea0003800000 */
[----:B------:R-:W-:Y:S01]  /*5b60*/  BAR.SYNC.DEFER_BLOCKING 0x6, 0xa0 ;  /* 0x0182800000007b1d */ /* 0x000fe20000010000 */
[C---:B------:R-:W-:Y:S01]  /*5b70*/  IMAD.SHL.U32 R7, R86.reuse, 0x20, RZ ;  /* 0x0000002056077824 */ /* 0x040fe200078e00ff */
[----:B------:R-:W-:Y:S01]  /*5b80*/  SHF.R.U32.HI R0, RZ, 0x1, R86 ;  /* 0x00000001ff007819 */ /* 0x000fe20000011656 */
[C---:B------:R-:W-:Y:S01]  /*5b90*/  IMAD.SHL.U32 R74, R86.reuse, 0x10, RZ ;  /* 0x00000010564a7824 */ /* 0x040fe200078e00ff */
[C---:B------:R-:W-:Y:S01]  /*5ba0*/  LOP3.LUT P0, RZ, R86.reuse, 0x4, RZ, 0xc0, !PT ;  /* 0x0000000456ff7812 */ /* 0x040fe2000780c0ff */
[----:B------:R-:W-:Y:S01]  /*5bb0*/  IMAD.U32 R32, R86, 0x10000, RZ ;  /* 0x0001000056207824 */ /* 0x000fe200078e00ff */
[----:B------:R-:W-:Y:S02]  /*5bc0*/  UMOV UR42, 0x400 ;  /* 0x00000400002a7882 */ /* 0x000fe40000000000 */
[----:B------:R-:W1:Y:S01]  /*5bd0*/  LDC R73, c[0x0][0x370] ;  /* 0x0000dc00ff497b82 */ /* 0x000e620000000800 */
[----:B------:R-:W-:Y:S01]  /*5be0*/  ULEA UR42, UR37, UR42, 0x18 ;  /* 0x0000002a252a7291 */ /* 0x000fe2000f8ec0ff */
[----:B------:R-:W-:Y:S01]  /*5bf0*/  LOP3.LUT R5, R7, 0xc0, RZ, 0xc0, !PT ;  /* 0x000000c007057812 */ /* 0x000fe200078ec0ff */
[----:B------:R-:W-:Y:S01]  /*5c00*/  IMAD.MOV.U32 R85, RZ, RZ, 0x10 ;  /* 0x00000010ff557424 */ /* 0x000fe200078e00ff */
[----:B------:R-:W-:Y:S01]  /*5c10*/  LOP3.LUT R74, R74, 0x600, RZ, 0xc0, !PT ;  /* 0x000006004a4a7812 */ /* 0x000fe200078ec0ff */
[----:B------:R-:W-:Y:S01]  /*5c20*/  IMAD.MOV.U32 R84, RZ, RZ, 0x1 ;  /* 0x00000001ff547424 */ /* 0x000fe200078e00ff */
[----:B------:R-:W-:Y:S01]  /*5c30*/  LOP3.LUT R0, R5, 0x8, R0, 0xf8, !PT ;  /* 0x0000000805007812 */ /* 0x000fe200078ef800 */
[----:B------:R-:W-:Y:S01]  /*5c40*/  IMAD.SHL.U32 R5, R86, 0x4, RZ ;  /* 0x0000000456057824 */ /* 0x000fe200078e00ff */
[----:B------:R-:W2:Y:S01]  /*5c50*/  LDC R28, c[0x0][0xb0c] ;  /* 0x0002c300ff1c7b82 */ /* 0x000ea20000000800 */
[----:B------:R-:W-:Y:S01]  /*5c60*/  LOP3.LUT R74, R74, 0x20, R7, 0xf8, !PT ;  /* 0x000000204a4a7812 */ /* 0x000fe200078ef807 */
[----:B------:R-:W-:Y:S01]  /*5c70*/  IMAD.MOV.U32 R30, RZ, RZ, RZ ;  /* 0x000000ffff1e7224 */ /* 0x000fe200078e00ff */
[----:B------:R-:W-:-:S02]  /*5c80*/  LOP3.LUT R32, R32, 0x600000, RZ, 0xc0, !PT ;  /* 0x0060000020207812 */ /* 0x000fc400078ec0ff */
[----:B------:R-:W-:Y:S02]  /*5c90*/  CS2R R82, SRZ ;  /* 0x0000000000527805 */ /* 0x000fe4000001ff00 */
[----:B------:R-:W-:Y:S01]  /*5ca0*/  LOP3.LUT R5, R0, 0x18, R5, 0x78, !PT ;  /* 0x0000001800057812 */ /* 0x000fe200078e7805 */
[----:B------:R-:W-:Y:S01]  /*5cb0*/  IMAD.MOV.U32 R88, RZ, RZ, RZ ;  /* 0x000000ffff587224 */ /* 0x000fe200078e00ff */
[----:B------:R-:W-:Y:S01]  /*5cc0*/  LOP3.LUT R74, R74, 0x100, R7, 0xf8, !PT ;  /* 0x000001004a4a7812 */ /* 0x000fe200078ef807 */
[----:B------:R-:W4:Y:S01]  /*5cd0*/  LDC R71, c[0x0][0xb20] ;  /* 0x0002c800ff477b82 */ /* 0x000f220000000800 */
[----:B------:R-:W3:Y:S01]  /*5ce0*/  LDS R3, [UR42+0x320] ;  /* 0x0003202aff037984 */ /* 0x000ee20008000800 */
[----:B------:R-:W-:Y:S01]  /*5cf0*/  LOP3.LUT R86, R86, 0x60, RZ, 0xc0, !PT ;  /* 0x0000006056567812 */ /* 0x000fe200078ec0ff */
[----:B------:R-:W-:Y:S01]  /*5d00*/  IMAD.MOV.U32 R81, RZ, RZ, RZ ;  /* 0x000000ffff517224 */ /* 0x000fe200078e00ff */
[----:B------:R-:W-:Y:S01]  /*5d10*/  LOP3.LUT R74, R74, R5, RZ, 0xfc, !PT ;  /* 0x000000054a4a7212 */ /* 0x000fe200078efcff */
[----:B------:R-:W1:Y:S01]  /*5d20*/  LDCU.64 UR48, c[0x0][0x348] ;  /* 0x00006900ff3077ac */ /* 0x000e620008000a00 */
[----:B------:R-:W-:-:S02]  /*5d30*/  SEL R85, R85, 0xfffffff0, !P0 ;  /* 0xfffffff055557807 */ /* 0x000fc40004000000 */
[----:B------:R-:W1:Y:S01]  /*5d40*/  LDC R27, c[0x0][0xb30] ;  /* 0x0002cc00ff1b7b82 */ /* 0x000e620000000800 */
[----:B------:R-:W1:Y:S01]  /*5d50*/  LDCU.64 UR38, c[0x0][0x888] ;  /* 0x00011100ff2677ac */ /* 0x000e620008000a00 */
[----:B------:R-:W-:Y:S01]  /*5d60*/  UIADD3 UR45, UPT, UPT, UR42, 0x400, URZ ;  /* 0x000004002a2d7890 */ /* 0x000fe2000fffe0ff */
[----:B------:R-:W-:-:S05]  /*5d70*/  UMOV UR44, URZ ;  /* 0x000000ff002c7c82 */ /* 0x000fca0008000000 */
[----:B------:R-:W1:Y:S01]  /*5d80*/  LDC.64 R60, c[0x0][0xb10] ;  /* 0x0002c400ff3c7b82 */ /* 0x000e620000000a00 */
[----:B------:R-:W-:-:S07]  /*5d90*/  UMOV UR43, URZ ;  /* 0x000000ff002b7c82 */ /* 0x000fce0008000000 */
[----:B------:R-:W1:Y:S08]  /*5da0*/  LDC.64 R24, c[0x0][0xb18] ;  /* 0x0002c600ff187b82 */ /* 0x000e700000000a00 */
[----:B------:R-:W1:Y:S08]  /*5db0*/  LDC.64 R56, c[0x0][0x888] ;  /* 0x00022200ff387b82 */ /* 0x000e700000000a00 */
[----:B------:R-:W1:Y:S01]  /*5dc0*/  LDC.64 R22, c[0x0][0xb28] ;  /* 0x0002ca00ff167b82 */ /* 0x000e620000000a00 */
[----:B---3--:R-:W-:-:S07]  /*5dd0*/  IMAD.IADD R32, R3, 0x1, R32 ;  /* 0x0000000103207824 */ /* 0x008fce00078e0220 */
[----:B------:R-:W3:Y:S08]  /*5de0*/  LDC.64 R58, c[0x0][0x890] ;  /* 0x00022400ff3a7b82 */ /* 0x000ef00000000a00 */
[----:B------:R-:W1:Y:S08]  /*5df0*/  LDC.64 R54, c[0x0][0x8b0] ;  /* 0x00022c00ff367b82 */ /* 0x000e700000000a00 */
[----:B------:R-:W1:Y:S08]  /*5e00*/  LDC.64 R52, c[0x0][0x8a8] ;  /* 0x00022a00ff347b82 */ /* 0x000e700000000a00 */
[----:B--2-4-:R-:W1:Y:S02]  /*5e10*/  LDC R72, c[0x0][0x374] ;  /* 0x0000dd00ff487b82 */ /* 0x014e640000000800 */
.L_x_130:
[----:B------:R-:W-:Y:S02]  /*5e20*/  LEA R0, R88, UR42, 0x3 ;  /* 0x0000002a58007c11 */ /* 0x000fe4000f8e18ff */
[----:B------:R-:W-:Y:S02]  /*5e30*/  SHF.L.U32 R3, R82, 0x1f, RZ ;  /* 0x0000001f52037819 */ /* 0x000fe400000006ff */
[----:B------:R-:W-:Y:S02]  /*5e40*/  LEA R16, R88, UR42, 0x4 ;  /* 0x0000002a58107c11 */ /* 0x000fe4000f8e20ff */
[----:B------:R-:W2:Y:S02]  /*5e50*/  SYNCS.PHASECHK.TRANS64.TRYWAIT P0, [R0+URZ+0x270], R3 ;  /* 0x00027003000075a7 */ /* 0x000ea400080011ff */
[----:B-12---:R-:W-:Y:S05]  /*5e60*/  @!P0 BRA `(.L_x_111) ;  /* 0x0000002800d48947 */ /* 0x006fea0003800000 */
.L_x_232:
[----:B------:R-:W4:Y:S01]  /*5e70*/  LDC.64 R12, c[0x0][0xb10] ;  /* 0x0002c400ff0c7b82 */ /* 0x000f220000000a00 */
[----:B------:R-:W3:Y:S01]  /*5e80*/  LDS.128 R16, [R16+0x300] ;  /* 0x0003000010107984 */ /* 0x000ee20000000c00 */
[----:B-1----:R-:W-:Y:S01]  /*5e90*/  ISETP.NE.AND P1, PT, R27, 0x1, PT ;  /* 0x000000011b00780c */ /* 0x002fe20003f25270 */
[----:B--2---:R-:W-:Y:S01]  /*5ea0*/  VIADD R0, R0, 0x280 ;  /* 0x0000028000007836 */ /* 0x004fe20000000000 */
[----:B------:R-:W-:Y:S04]  /*5eb0*/  ISETP.GE.AND P0, PT, R26, 0x1, PT ;  /* 0x000000011a00780c */ /* 0x000fe80003f06270 */
[----:B------:R-:W1:Y:S01]  /*5ec0*/  LDC.64 R10, c[0x0][0xb18] ;  /* 0x0002c600ff0a7b82 */ /* 0x000e620000000a00 */
[----:B------:R-:W-:Y:S01]  /*5ed0*/  PRMT R0, RZ, 0x654, R0 ;  /* 0x00000654ff007816 */ /* 0x000fe20000000000 */
[----:B------:R-:W-:Y:S01]  /*5ee0*/  @!PT LDS RZ, [RZ] ;  /* 0x00000000fffff984 */ /* 0x000fe20000000800 */
[----:B------:R-:W-:Y:S01]  /*5ef0*/  @!PT LDS RZ, [RZ] ;  /* 0x00000000fffff984 */ /* 0x000fe20000000800 */
[----:B------:R-:W-:Y:S01]  /*5f00*/  @!PT LDS RZ, [RZ] ;  /* 0x00000000fffff984 */ /* 0x000fe20000000800 */
[----:B------:R-:W-:Y:S01]  /*5f10*/  @!PT LDS RZ, [RZ] ;  /* 0x00000000fffff984 */ /* 0x000fe20000000800 */
[----:B------:R2:W-:Y:S06]  /*5f20*/  MEMBAR.ALL.CTA ;  /* 0x0000000000007992 */ /* 0x0005ec0000008000 */
[----:B--2---:R-:W2:Y:S01]  /*5f30*/  FENCE.VIEW.ASYNC.S ;  /* 0x00000000000073c6 */ /* 0x004ea20000000000 */
[----:B------:R-:W1:Y:S08]  /*5f40*/  @!P1 LDC R14, c[0x0][0xb20] ;  /* 0x0002c800ff0e9b82 */ /* 0x000e700000000800 */
[----:B------:R-:W1:Y:S01]  /*5f50*/  @!P1 LDC R9, c[0x0][0xb0c] ;  /* 0x0002c300ff099b82 */ /* 0x000e620000000800 */
[----:B--2---:R2:W-:Y:S01]  /*5f60*/  SYNCS.ARRIVE.TRANS64.RED.A1T0 RZ, [R0+URZ], RZ ;  /* 0x000000ff00ff79a7 */ /* 0x0045e200081004ff */
[----:B---3--:R-:W-:Y:S04]  /*5f70*/  LOP3.LUT P4, RZ, R18, 0x1, RZ, 0xc0, !PT ;  /* 0x0000000112ff7812 */ /* 0x008fe8000788c0ff */
[----:B------:R-:W-:Y:S09]  /*5f80*/  P2R R87, PR, RZ, 0x10 ;  /* 0x00000010ff577803 */ /* 0x000ff20000000000 */
[----:B------:R-:W-:Y:S02]  /*5f90*/  @P4 MOV R31, R16 ;  /* 0x00000010001f4202 */ /* 0x000fe40000000f00 */
[----:B------:R-:W-:Y:S01]  /*5fa0*/  @P4 LOP3.LUT R29, R17, 0xffff, RZ, 0xc0, !PT ;  /* 0x0000ffff111d4812 */ /* 0x000fe200078ec0ff */
[----:B--2-4-:R-:W-:Y:S06]  /*5fb0*/  @!P0 BRA `(.L_x_112) ;  /* 0x0000000000a48947 */ /* 0x014fec0003800000 */
[----:B------:R-:W-:Y:S01]  /*5fc0*/  IMAD.HI.U32 R34, R72, R25, RZ ;  /* 0x0000001948227227 */ /* 0x000fe200078e00ff */
[----:B------:R-:W-:Y:S02]  /*5fd0*/  ISETP.NE.AND P0, PT, R24, 0x1, PT ;  /* 0x000000011800780c */ /* 0x000fe40003f05270 */
[----:B------:R-:W-:Y:S01]  /*5fe0*/  ISETP.NE.AND P2, PT, R26, 0x1, PT ;  /* 0x000000011a00780c */ /* 0x000fe20003f45270 */
[-C--:B------:R-:W-:Y:S01]  /*5ff0*/  IMAD.HI.U32 R20, R73, R60.reuse, RZ ;  /* 0x0000003c49147227 */ /* 0x080fe200078e00ff */
[----:B------:R-:W-:Y:S02]  /*6000*/  SHF.R.U32.HI R21, RZ, R71, R34 ;  /* 0x00000047ff157219 */ /* 0x000fe40000011622 */
[----:B------:R-:W-:Y:S01]  /*6010*/  ISETP.NE.AND P3, PT, R28, 0x1, PT ;  /* 0x000000011c00780c */ /* 0x000fe20003f65270 */
[----:B------:R-:W-:Y:S01]  /*6020*/  IMAD.HI.U32 R38, R29, R25, RZ ;  /* 0x000000191d267227 */ /* 0x000fe200078e00ff */
[----:B------:R-:W-:Y:S02]  /*6030*/  SHF.R.U32.HI R20, RZ, R61, R20 ;  /* 0x0000003dff147219 */ /* 0x000fe40000011614 */
[----:B------:R-:W-:Y:S01]  /*6040*/  SEL R3, R72, R21, !P0 ;  /* 0x0000001548037207 */ /* 0x000fe20004000000 */
[----:B------:R-:W-:Y:S01]  /*6050*/  IMAD.HI.U32 R36, R31, R60, RZ ;  /* 0x0000003c1f247227 */ /* 0x000fe200078e00ff */
[----:B------:R-:W-:Y:S03]  /*6060*/  SEL R7, R73, R20, !P3 ;  /* 0x0000001449077207 */ /* 0x000fe60005800000 */
[-C--:B------:R-:W-:Y:S01]  /*6070*/  IMAD.HI.U32 R20, R3, R22.reuse, RZ ;  /* 0x0000001603147227 */ /* 0x080fe200078e00ff */
[----:B------:R-:W-:Y:S03]  /*6080*/  SHF.R.U32.HI R36, RZ, R61, R36 ;  /* 0x0000003dff247219 */ /* 0x000fe60000011624 */
[----:B------:R-:W-:Y:S01]  /*6090*/  IMAD.HI.U32 R34, R7, R22, RZ ;  /* 0x0000001607227227 */ /* 0x000fe200078e00ff */
[----:B------:R-:W-:Y:S02]  /*60a0*/  @P2 SHF.R.U32.HI R3, RZ, R23, R20 ;  /* 0x00000017ff032219 */ /* 0x000fe40000011614 */
[----:B------:R-:W-:Y:S02]  /*60b0*/  SHF.R.U32.HI R20, RZ, R71, R38 ;  /* 0x00000047ff147219 */ /* 0x000fe40000011626 */
[----:B------:R-:W-:Y:S01]  /*60c0*/  @P2 SHF.R.U32.HI R7, RZ, R23, R34 ;  /* 0x00000017ff072219 */ /* 0x000fe20000011622 */
[C---:B------:R-:W-:Y:S01]  /*60d0*/  IMAD R2, R26.reuse, R3, RZ ;  /* 0x000000031a027224 */ /* 0x040fe200078e02ff */
[----:B------:R-:W-:Y:S02]  /*60e0*/  SEL R5, R29, R20, !P0 ;  /* 0x000000141d057207 */ /* 0x000fe40004000000 */
[----:B------:R-:W-:Y:S01]  /*60f0*/  SEL R3, R31, R36, !P3 ;  /* 0x000000241f037207 */ /* 0x000fe20005800000 */
[----:B------:R-:W-:Y:S01]  /*6100*/  IMAD R4, R26, R7, RZ ;  /* 0x000000071a047224 */ /* 0x000fe200078e02ff */
[C---:B------:R-:W-:Y:S01]  /*6110*/  ISETP.GE.AND P0, PT, R5.reuse, R2, PT ;  /* 0x000000020500720c */ /* 0x040fe20003f06270 */
[----:B------:R-:W-:Y:S03]  /*6120*/  IMAD.HI.U32 R6, R5, R22, RZ ;  /* 0x0000001605067227 */ /* 0x000fe600078e00ff */
[----:B------:R-:W-:Y:S01]  /*6130*/  ISETP.GE.OR P0, PT, R3, R4, P0 ;  /* 0x000000040300720c */ /* 0x000fe20000706670 */
[----:B------:R-:W-:Y:S01]  /*6140*/  IMAD.MOV R4, RZ, RZ, -R3 ;  /* 0x000000ffff047224 */ /* 0x000fe200078e0a03 */
[-C--:B------:R-:W-:Y:S03]  /*6150*/  SHF.R.U32.HI R6, RZ, R23.reuse, R6 ;  /* 0x00000017ff067219 */ /* 0x080fe60000011606 */
[----:B------:R-:W-:Y:S01]  /*6160*/  IMAD R31, R28, R4, R31 ;  /* 0x000000041c1f7224 */ /* 0x000fe200078e021f */
[----:B------:R-:W-:Y:S05]  /*6170*/  SEL R15, R5, R6, !P2 ;  /* 0x00000006050f7207 */ /* 0x000fea0005000000 */
[----:B------:R-:W-:Y:S02]  /*6180*/  IMAD.MOV R6, RZ, RZ, -R15 ;  /* 0x000000ffff067224 */ /* 0x000fe400078e0a0f */
[C---:B------:R-:W-:Y:S04]  /*6190*/  @!P0 IMAD.HI.U32 R2, R3.reuse, R22, RZ ;  /* 0x0000001603028227 */ /* 0x040fe800078e00ff */
[----:B------:R-:W-:Y:S01]  /*61a0*/  IMAD R6, R26, R6, R5 ;  /* 0x000000061a067224 */ /* 0x000fe200078e0205 */
[----:B------:R-:W-:Y:S04]  /*61b0*/  @!P0 SHF.R.U32.HI R2, RZ, R23, R2 ;  /* 0x00000017ff028219 */ /* 0x000fe80000011602 */
[----:B------:R-:W-:Y:S02]  /*61c0*/  @!P0 SEL R0, R3, R2, !P2 ;  /* 0x0000000203008207 */ /* 0x000fe40005000000 */
[----:B------:R-:W-:Y:S02]  /*61d0*/  IADD3 R2, PT, PT, -R5, RZ, RZ ;  /* 0x000000ff05027210 */ /* 0x000fe40007ffe1ff */
[----:B------:R-:W-:Y:S01]  /*61e0*/  @!P0 IADD3 R8, PT, PT, R15, -R0, RZ ;  /* 0x800000000f088210 */ /* 0x000fe20007ffe0ff */
[----:B------:R-:W-:Y:S02]  /*61f0*/  @!P0 IMAD R0, R7, R6, R0 ;  /* 0x0000000607008224 */ /* 0x000fe400078e0200 */
[----:B------:R-:W-:Y:S02]  /*6200*/  IMAD R29, R24, R2, R29 ;  /* 0x00000002181d7224 */ /* 0x000fe400078e021d */
[----:B------:R-:W-:Y:S02]  /*6210*/  @!P0 IMAD R5, R8, R26, R3 ;  /* 0x0000001a08058224 */ /* 0x000fe400078e0203 */
[----:B------:R-:W-:Y:S04]  /*6220*/  @!P0 IMAD.MOV.U32 R3, RZ, RZ, R0 ;  /* 0x000000ffff038224 */ /* 0x000fe800078e0000 */
[----:B------:R-:W-:Y:S02]  /*6230*/  IMAD R31, R3, R28, R31 ;  /* 0x0000001c031f7224 */ /* 0x000fe400078e021f */
[----:B------:R-:W-:Y:S07]  /*6240*/  IMAD R29, R5, R24, R29 ;  /* 0x00000018051d7224 */ /* 0x000fee00078e021d */
.L_x_112:
[----:B------:R-:W-:Y:S01]  /*6250*/  @!P1 IMAD.HI.U32 R0, R31, R12, RZ ;  /* 0x0000000c1f009227 */ /* 0x000fe200078e00ff */
[----:B-1----:R-:W-:Y:S01]  /*6260*/  @!P1 ISETP.NE.AND P0, PT, R10, 0x1, PT ;  /* 0x000000010a00980c */ /* 0x002fe20003f05270 */
[----:B------:R-:W-:Y:S01]  /*6270*/  ULOP3.LUT UP0, URZ, UR45, 0x1b0, URZ, 0xc0, !UPT ;  /* 0x000001b02dff7892 */ /* 0x000fe2000f80c0ff */
[----:B------:R-:W-:Y:S01]  /*6280*/  @!P1 ISETP.NE.AND P2, PT, R9, 0x1, PT ;  /* 0x000000010900980c */ /* 0x000fe20003f45270 */
[----:B------:R-:W-:Y:S01]  /*6290*/  @!P1 IMAD.HI.U32 R3, R29, R11, RZ ;  /* 0x0000000b1d039227 */ /* 0x000fe200078e00ff */
[----:B------:R-:W-:Y:S02]  /*62a0*/  @!P1 SHF.R.U32.HI R0, RZ, R13, R0 ;  /* 0x0000000dff009219 */ /* 0x000fe40000011600 */
[----:B------:R-:W-:Y:S01]  /*62b0*/  @P4 SHF.R.U32.HI R80, RZ, 0x10, R17 ;  /* 0x00000010ff504819 */ /* 0x000fe20000011611 */
[----:B------:R-:W-:Y:S01]  /*62c0*/  VIADD R88, R88, 0x1 ;  /* 0x0000000158587836 */ /* 0x000fe20000000000 */
[----:B------:R-:W-:Y:S02]  /*62d0*/  @!P1 SHF.R.U32.HI R2, RZ, R14, R3 ;  /* 0x0000000eff029219 */ /* 0x000fe40000011603 */
[----:B------:R-:W-:Y:S02]  /*62e0*/  @!P1 SEL R3, R31, R0, !P2 ;  /* 0x000000001f039207 */ /* 0x000fe40005000000 */
[----:B------:R-:W-:Y:S05]  /*62f0*/  @!P1 SEL R2, R29, R2, !P0 ;  /* 0x000000021d029207 */ /* 0x000fea0004000000 */
[----:B------:R-:W-:Y:S02]  /*6300*/  @!P1 IMAD.IADD R0, R2, 0x1, -R3 ;  /* 0x0000000102009824 */ /* 0x000fe400078e0a03 */
[----:B------:R-:W-:Y:S02]  /*6310*/  @!P1 IMAD.IADD R2, R3, 0x1, -R2 ;  /* 0x0000000103029824 */ /* 0x000fe400078e0a02 */
[----:B------:R-:W-:Y:S02]  /*6320*/  @!P1 IMAD R31, R0, R9, R31 ;  /* 0x00000009001f9224 */ /* 0x000fe400078e021f */
[----:B------:R-:W-:Y:S01]  /*6330*/  @!P1 IMAD R29, R2, R10, R29 ;  /* 0x0000000a021d9224 */ /* 0x000fe200078e021d */
[----:B------:R-:W-:Y:S06]  /*6340*/  BRA.U !UP0, `(.L_x_113) ;  /* 0x00000001087c7547 */ /* 0x000fec000b800000 */
[----:B------:R-:W1:Y:S01]  /*6350*/  LDCU.64 UR8, c[0x4][0x80] ;  /* 0x01001000ff0877ac */ /* 0x000e620008000a00 */
[----:B------:R-:W-:Y:S01]  /*6360*/  MOV R2, 0x0 ;  /* 0x0000000000027802 */ /* 0x000fe20000000f00 */
[----:B------:R-:W-:Y:S02]  /*6370*/  HFMA2 R12, -RZ, RZ, 0, 5.9604644775390625e-08 ;  /* 0x00000001ff0c7431 */ /* 0x000fe400000001ff */
[----:B------:R-:W-:Y:S01]  /*6380*/  IMAD.MOV.U32 R8, RZ, RZ, 0x70 ;  /* 0x00000070ff087424 */ /* 0x000fe200078e00ff */
[----:B------:R2:W3:Y:S01]  /*6390*/  LDC.64 R14, c[0x4][R2] ;  /* 0x01000000020e7b82 */ /* 0x0004e20000000a00 */
[----:B------:R-:W4:Y:S01]  /*63a0*/  LDCU.64 UR6, c[0x4][0x88] ;  /* 0x01001100ff0677ac */ /* 0x000f220008000a00 */
[----:B------:R-:W-:Y:S01]  /*63b0*/  IMAD.MOV.U32 R13, RZ, RZ, RZ ;  /* 0x000000ffff0d7224 */ /* 0x000fe200078e00ff */
[----:B------:R-:W2:Y:S01]  /*63c0*/  LDCU.64 UR4, c[0x4][0x8] ;  /* 0x01000100ff0477ac */ /* 0x000ea20008000a00 */
[----:B-1----:R-:W-:Y:S01]  /*63d0*/  MOV R5, UR9 ;  /* 0x0000000900057c02 */ /* 0x002fe20008000f00 */
[----:B------:R-:W-:Y:S01]  /*63e0*/  IMAD.U32 R4, RZ, RZ, UR8 ;  /* 0x00000008ff047e24 */ /* 0x000fe2000f8e00ff */
[----:B----4-:R-:W-:Y:S01]  /*63f0*/  MOV R7, UR7 ;  /* 0x0000000700077c02 */ /* 0x010fe20008000f00 */
[----:B------:R-:W-:Y:S01]  /*6400*/  IMAD.U32 R6, RZ, RZ, UR6 ;  /* 0x00000006ff067e24 */ /* 0x000fe2000f8e00ff */
[----:B--2---:R-:W-:Y:S01]  /*6410*/  MOV R11, UR5 ;  /* 0x00000005000b7c02 */ /* 0x004fe20008000f00 */
[----:B------:R-:W-:Y:S02]  /*6420*/  IMAD.U32 R10, RZ, RZ, UR4 ;  /* 0x00000004ff0a7e24 */ /* 0x000fe4000f8e00ff */
[----:B------:R-:W-:Y:S07]  /*6430*/  LEPC R20, `(.L_x_114) ;  /* 0x000000001014794e */ /* 0x000fee0000000000 */
[----:B---3-5:R-:W-:Y:S05]  /*6440*/  CALL.ABS.NOINC R14 ;  /* 0x000000000e007343 */ /* 0x028fea0003c00000 */
.L_x_114:
[----:B------:R-:W1:Y:S01]  /*6450*/  LDCU.64 UR8, c[0x4][0x80] ;  /* 0x01001000ff0877ac */ /* 0x000e620008000a00 */
[----:B------:R-:W2:Y:S01]  /*6460*/  LDC.64 R2, c[0x4][R2] ;  /* 0x0100000002027b82 */ /* 0x000ea20000000a00 */
[----:B------:R-:W-:Y:S02]  /*6470*/  HFMA2 R12, -RZ, RZ, 0, 5.9604644775390625e-08 ;  /* 0x00000001ff0c7431 */ /* 0x000fe400000001ff */
[----:B------:R-:W-:Y:S02]  /*6480*/  IMAD.MOV.U32 R8, RZ, RZ, 0x70 ;  /* 0x00000070ff087424 */ /* 0x000fe400078e00ff */
[----:B------:R-:W-:Y:S01]  /*6490*/  IMAD.MOV.U32 R13, RZ, RZ, RZ ;  /* 0x000000ffff0d7224 */ /* 0x000fe200078e00ff */
[----:B------:R-:W3:Y:S01]  /*64a0*/  LDCU.64 UR6, c[0x4][0x88] ;  /* 0x01001100ff0677ac */ /* 0x000ee20008000a00 */
[----:B------:R-:W4:Y:S01]  /*64b0*/  LDCU.64 UR4, c[0x4][0x8] ;  /* 0x01000100ff0477ac */ /* 0x000f220008000a00 */
[----:B-1----:R-:W-:Y:S02]  /*64c0*/  MOV R4, UR8 ;  /* 0x0000000800047c02 */ /* 0x002fe40008000f00 */
[----:B------:R-:W-:Y:S02]  /*64d0*/  MOV R5, UR9 ;  /* 0x0000000900057c02 */ /* 0x000fe40008000f00 */
[----:B---3--:R-:W-:Y:S01]  /*64e0*/  MOV R7, UR7 ;  /* 0x0000000700077c02 */ /* 0x008fe20008000f00 */
[----:B------:R-:W-:Y:S01]  /*64f0*/  IMAD.U32 R6, RZ, RZ, UR6 ;  /* 0x00000006ff067e24 */ /* 0x000fe2000f8e00ff */
[----:B----4-:R-:W-:Y:S01]  /*6500*/  MOV R11, UR5 ;  /* 0x00000005000b7c02 */ /* 0x010fe20008000f00 */
[----:B------:R-:W-:Y:S02]  /*6510*/  IMAD.U32 R10, RZ, RZ, UR4 ;  /* 0x00000004ff0a7e24 */ /* 0x000fe4000f8e00ff */
[----:B------:R-:W-:Y:S07]  /*6520*/  LEPC R20, `(.L_x_113) ;  /* 0x000000001014794e */ /* 0x000fee0000000000 */
[----:B--2---:R-:W-:Y:S05]  /*6530*/  CALL.ABS.NOINC R2 ;  /* 0x0000000002007343 */ /* 0x004fea0003c00000 */
.L_x_113:
[----:B------:R-:W-:Y:S01]  /*6540*/  ISETP.NE.U32.AND P2, PT, R58, RZ, PT ;  /* 0x000000ff3a00720c */ /* 0x000fe20003f45070 */
[----:B------:R-:W-:Y:S01]  /*6550*/  UISETP.NE.AND UP1, UPT, UR46, URZ, UPT ;  /* 0x000000ff2e00728c */ /* 0x000fe2000bf25270 */
[----:B------:R-:W-:Y:S02]  /*6560*/  ISETP.NE.U32.AND P4, PT, R54, RZ, PT ;  /* 0x000000ff3600720c */ /* 0x000fe40003f85070 */
[----:B------:R-:W-:Y:S02]  /*6570*/  ISETP.NE.AND.EX P2, PT, R59, RZ, PT, P2 ;  /* 0x000000ff3b00720c */ /* 0x000fe40003f45320 */
[----:B------:R-:W-:Y:S02]  /*6580*/  PLOP3.LUT P1, PT, PT, PT, PT, 0x8, 0x80 ;  /* 0x000000000080781c */ /* 0x000fe40003f2e170 */
[----:B------:R-:W-:Y:S02]  /*6590*/  PLOP3.LUT P0, PT, PT, PT, UP1, 0x80, 0x8 ;  /* 0x000000000008781c */ /* 0x000fe40003f0f018 */
[----:B------:R-:W-:Y:S02]  /*65a0*/  ISETP.NE.AND.EX P4, PT, R55, RZ, PT, P4 ;  /* 0x000000ff3700720c */ /* 0x000fe40003f85340 */
[----:B------:R-:W1:Y:S09]  /*65b0*/  @UP1 LDCU.64 UR4, c[0x0][0x888] ;  /* 0x00011100ff0417ac */ /* 0x000e720008000a00 */
[----:B------:R-:W-:Y:S01]  /*65c0*/  @P0 PLOP3.LUT P1, PT, P2, PT, PT, 0x80, 0x8 ;  /* 0x000000000008081c */ /* 0x000fe2000172f070 */
[----:B-1----:R-:W-:Y:S04]  /*65d0*/  @UP1 UISETP.NE.U32.AND UP0, UPT, UR4, URZ, UPT ;  /* 0x000000ff0400128c */ /* 0x002fe8000bf05070 */
[----:B------:R-:W-:Y:S04]  /*65e0*/  @UP1 UISETP.NE.AND.EX UP0, UPT, UR5, URZ, UPT, UP0 ;  /* 0x000000ff0500128c */ /* 0x000fe8000bf05300 */
[----:B------:R-:W-:Y:S01]  /*65f0*/  @UP1 USEL UR4, URZ, 0xffffffff, UP0 ;  /* 0xffffffffff041887 */ /* 0x000fe20008000000 */
[----:B------:R-:W-:Y:S11]  /*6600*/  @!P2 BRA `(.L_x_115) ;  /* 0x00000000002ca947 */ /* 0x000ff60003800000 */
[----:B------:R-:W-:Y:S01]  /*6610*/  ISETP.NE.U32.AND P3, PT, R56, RZ, PT ;  /* 0x000000ff3800720c */ /* 0x000fe20003f65070 */
[----:B------:R-:W-:Y:S03]  /*6620*/  IMAD.MOV.U32 R70, RZ, RZ, 0x1 ;  /* 0x00000001ff467424 */ /* 0x000fe600078e00ff */
[----:B------:R-:W-:Y:S11]  /*6630*/  ISETP.NE.AND.EX P3, PT, R57, RZ, PT, P3 ;  /* 0x000000ff3900720c */ /* 0x000ff60003f65330 */
[----:B------:R-:W-:Y:S02]  /*6640*/  @!UPT UIADD3 URZ, UPT, UPT, URZ, URZ, URZ ;  /* 0x000000fffffff290 */ /* 0x000fe4000fffe0ff */
[----:B------:R-:W1:Y:S01]  /*6650*/  @P3 LDC.64 R2, c[0x0][0x888] ;  /* 0x00022200ff023b82 */ /* 0x000e620000000a00 */
[----:B------:R-:W-:Y:S04]  /*6660*/  @P3 IMAD R0, R58, UR36, RZ ;  /* 0x000000243a003c24 */ /* 0x000fe8000f8e02ff */
[----:B-1----:R-:W-:Y:S04]  /*6670*/  @P3 IMAD.WIDE R2, R0, 0x4, R2 ;  /* 0x0000000400023825 */ /* 0x002fe800078e0202 */
[----:B------:R-:W-:Y:S01]  /*6680*/  HFMA2 R0, -RZ, RZ, 0, 5.9604644775390625e-08 ;  /* 0x00000001ff007431 */ /* 0x000fe200000001ff */
[----:B-----5:R1:W5:Y:S04]  /*6690*/  @P3 LDG.E R35, desc[UR40][R2.64] ;  /* 0x0000002802233981 */ /* 0x020368000c1e1900 */
[----:B------:R-:W-:Y:S01]  /*66a0*/  @!P3 PRMT R70, R0, 0x7610, R70 ;  /* 0x000076100046b816 */ /* 0x000fe20000000046 */
[----:B-1----:R-:W2:Y:S06]  /*66b0*/  @!P3 LDC R35, c[0x0][0x880] ;  /* 0x00022000ff23bb82 */ /* 0x002eac0000000800 */
.L_x_115:
[----:B------:R-:W-:Y:S05]  /*66c0*/  @!P4 BRA `(.L_x_116) ;  /* 0x000000000020c947 */ /* 0x000fea0003800000 */
[----:B------:R-:W-:Y:S04]  /*66d0*/  ISETP.NE.U32.AND P3, PT, R52, RZ, PT ;  /* 0x000000ff3400720c */ /* 0x000fe80003f65070 */
[----:B------:R-:W-:Y:S11]  /*66e0*/  ISETP.NE.AND.EX P3, PT, R53, RZ, PT, P3 ;  /* 0x000000ff3500720c */ /* 0x000ff60003f65330 */
[----:B------:R-:W-:Y:S02]  /*66f0*/  @!UPT UIADD3 URZ, UPT, UPT, URZ, URZ, URZ ;  /* 0x000000fffffff290 */ /* 0x000fe4000fffe0ff */
[----:B------:R-:W1:Y:S01]  /*6700*/  @P3 LDC.64 R2, c[0x0][0x8a8] ;  /* 0x00022a00ff023b82 */ /* 0x000e620000000a00 */
[----:B------:R-:W-:Y:S04]  /*6710*/  @P3 IMAD R0, R54, UR36, RZ ;  /* 0x0000002436003c24 */ /* 0x000fe8000f8e02ff */
[----:B-1----:R-:W-:Y:S05]  /*6720*/  @P3 IMAD.WIDE R2, R0, 0x4, R2 ;  /* 0x0000000400023825 */ /* 0x002fea00078e0202 */
[----:B-----5:R1:W5:Y:S02]  /*6730*/  @P3 LDG.E R33, desc[UR40][R2.64] ;  /* 0x0000002802213981 */ /* 0x020364000c1e1900 */
[----:B-1----:R-:W3:Y:S02]  /*6740*/  @!P3 LDC R33, c[0x0][0x8a0] ;  /* 0x00022800ff21bb82 */ /* 0x002ee40000000800 */
.L_x_116:
[----:B--2--5:R-:W-:Y:S01]  /*6750*/  @P0 FSETP.NEU.AND P4, PT, R35, RZ, PT ;  /* 0x000000ff2300020b */ /* 0x024fe20003f8d000 */
[----:B------:R-:W-:Y:S01]  /*6760*/  IMAD.U32 R2, RZ, RZ, UR4 ;  /* 0x00000004ff027e24 */ /* 0x000fe2000f8e00ff */
[----:B------:R-:W-:Y:S01]  /*6770*/  @P0 LOP3.LUT P3, RZ, R70, 0xff, RZ, 0xc0, !PT ;  /* 0x000000ff46ff0812 */ /* 0x000fe2000786c0ff */
[----:B------:R-:W-:Y:S01]  /*6780*/  IMAD.U32 R4, RZ, RZ, UR44 ;  /* 0x0000002cff047e24 */ /* 0x000fe2000f8e00ff */
[----:B------:R-:W-:Y:S01]  /*6790*/  @P0 SEL R11, RZ, 0xffffffff, P4 ;  /* 0xffffffffff0b0807 */ /* 0x000fe20002000000 */
[----:B------:R-:W-:Y:S01]  /*67a0*/  BSSY B1, `(.L_x_117) ;  /* 0x0000035000017945 */ /* 0x000fe20003800000 */
[----:B------:R-:W-:Y:S02]  /*67b0*/  LEA R64, R30, UR42, 0x3 ;  /* 0x0000002a1e407c11 */ /* 0x000fe4000f8e18ff */
[----:B------:R-:W-:Y:S02]  /*67c0*/  CS2R R50, SRZ ;  /* 0x0000000000327805 */ /* 0x000fe4000001ff00 */
[----:B------:R-:W-:Y:S02]  /*67d0*/  @P1 SEL R11, R2, R11, !P3 ;  /* 0x0000000b020b1207 */ /* 0x000fe40005800000 */
[----:B------:R-:W-:Y:S02]  /*67e0*/  CS2R R48, SRZ ;  /* 0x0000000000307805 */ /* 0x000fe4000001ff00 */
[----:B------:R-:W-:Y:S02]  /*67f0*/  LOP3.LUT R2, R84, 0x1, RZ, 0x3c, !PT ;  /* 0x0000000154027812 */ /* 0x000fe400078e3cff */
[----:B------:R-:W-:Y:S02]  /*6800*/  CS2R R42, SRZ ;  /* 0x00000000002a7805 */ /* 0x000fe4000001ff00 */
[----:B------:R-:W-:Y:S02]  /*6810*/  @P0 LOP3.LUT R11, R11, 0x1, RZ, 0xc0, !PT ;  /* 0x000000010b0b0812 */ /* 0x000fe400078ec0ff */
[----:B------:R-:W-:Y:S02]  /*6820*/  CS2R R40, SRZ ;  /* 0x0000000000287805 */ /* 0x000fe4000001ff00 */
[----:B------:R-:W-:Y:S02]  /*6830*/  LEA R0, R4, UR42, 0x3 ;  /* 0x0000002a04007c11 */ /* 0x000fe4000f8e18ff */
[----:B------:R-:W-:Y:S02]  /*6840*/  ISETP.NE.U32.OR P5, PT, R11, 0x1, !P0 ;  /* 0x000000010b00780c */ /* 0x000fe400047a5470 */
[----:B------:R-:W-:Y:S02]  /*6850*/  SHF.L.U32 R7, R83, 0x1f, RZ ;  /* 0x0000001f53077819 */ /* 0x000fe400000006ff */
[----:B------:R-:W-:Y:S02]  /*6860*/  LEA.HI R5, R30, R30, RZ, 0x1 ;  /* 0x0000001e1e057211 */ /* 0x000fe400078f08ff */
[----:B------:R-:W-:Y:S02]  /*6870*/  PLOP3.LUT P4, PT, PT, PT, PT, 0x8, 0x80 ;  /* 0x000000000080781c */ /* 0x000fe40003f8e170 */
[----:B------:R-:W-:Y:S01]  /*6880*/  P2R R89, PR, RZ, 0x20 ;  /* 0x00000020ff597803 */ /* 0x000fe20000000000 */
[C---:B------:R-:W-:Y:S01]  /*6890*/  IMAD.SHL.U32 R3, R5.reuse, 0x10, RZ ;  /* 0x0000001005037824 */ /* 0x040fe200078e00ff */
[----:B------:R-:W-:Y:S03]  /*68a0*/  LOP3.LUT R5, R5, 0xffe, RZ, 0xc0, !PT ;  /* 0x00000ffe05057812 */ /* 0x000fe600078ec0ff */
[----:B------:R-:W-:Y:S02]  /*68b0*/  @P5 SHF.L.U32 R9, R2, 0x1f, RZ ;  /* 0x0000001f02095819 */ /* 0x000fe400000006ff */
[----:B------:R-:W-:Y:S01]  /*68c0*/  LOP3.LUT R3, R3, 0xffffffe0, RZ, 0xc0, !PT ;  /* 0xffffffe003037812 */ /* 0x000fe200078ec0ff */
[----:B------:R-:W-:Y:S01]  /*68d0*/  IMAD.IADD R16, R30, 0x1, -R5 ;  /* 0x000000011e107824 */ /* 0x000fe200078e0a05 */
[----:B------:R-:W1:Y:S03]  /*68e0*/  @P5 SYNCS.PHASECHK.TRANS64.TRYWAIT P0, [R0+URZ+0x240], R9 ;  /* 0x00024009000055a7 */ /* 0x000e6600080011ff */
[----:B------:R-:W-:Y:S04]  /*68f0*/  IMAD.IADD R3, R32, 0x1, R3 ;  /* 0x0000000120037824 */ /* 0x000fe800078e0203 */
[----:B------:R-:W-:Y:S01]  /*6900*/  IMAD R16, R16, 0x100000, R3 ;  /* 0x0010000010107824 */ /* 0x000fe200078e0203 */
[----:B------:R2:W4:Y:S01]  /*6910*/  SYNCS.PHASECHK.TRANS64.TRYWAIT P3, [R64+URZ+0x290], R7 ;  /* 0x00029007400075a7 */ /* 0x00052200080611ff */
[----:B-1----:R-:W-:Y:S01]  /*6920*/  @P5 PLOP3.LUT P4, PT, P0, PT, PT, 0x8, 0x80 ;  /* 0x000000000080581c */ /* 0x002fe2000078e170 */
[----:B------:R-:W-:Y:S01]  /*6930*/  @!UPT UIADD3 URZ, UPT, UPT, URZ, URZ, URZ ;  /* 0x000000fffffff290 */ /* 0x000fe2000fffe0ff */
[----:B--2---:R-:W-:Y:S11]  /*6940*/  @!P5 BRA `(.L_x_118) ;  /* 0x000000000068d947 */ /* 0x004ff60003800000 */
[----:B------:R-:W-:Y:S01]  /*6950*/  ISETP.NE.U32.AND P0, PT, RZ, UR38, PT ;  /* 0x00000026ff007c0c */ /* 0x000fe2000bf05070 */
[----:B------:R-:W-:Y:S01]  /*6960*/  BSSY B0, `(.L_x_119) ;  /* 0x000000e000007945 */ /* 0x000fe20003800000 */
[----:B------:R-:W-:Y:S02]  /*6970*/  FSETP.NEU.AND P1, PT, R35, RZ, PT ;  /* 0x000000ff2300720b */ /* 0x000fe40003f2d000 */
[----:B------:R-:W-:Y:S02]  /*6980*/  ISETP.NE.AND.EX P0, PT, RZ, UR39, PT, P0 ;  /* 0x00000027ff007c0c */ /* 0x000fe4000bf05300 */
[----:B------:R-:W-:Y:S02]  /*6990*/  SEL R3, RZ, 0xffffffff, P1 ;  /* 0xffffffffff037807 */ /* 0x000fe40000800000 */
[----:B------:R-:W-:Y:S02]  /*69a0*/  LOP3.LUT P1, RZ, R70, 0xff, RZ, 0xc0, !PT ;  /* 0x000000ff46ff7812 */ /* 0x000fe4000782c0ff */
[----:B------:R-:W-:Y:S04]  /*69b0*/  SEL R4, RZ, 0xffffffff, P0 ;  /* 0xffffffffff047807 */ /* 0x000fe80000000000 */
[----:B------:R-:W-:Y:S04]  /*69c0*/  @P2 SEL R3, R4, R3, !P1 ;  /* 0x0000000304032207 */ /* 0x000fe80004800000 */
[----:B------:R-:W-:Y:S04]  /*69d0*/  LOP3.LUT R3, R3, 0x1, RZ, 0xc0, !PT ;  /* 0x0000000103037812 */ /* 0x000fe800078ec0ff */
[----:B------:R-:W-:Y:S01]  /*69e0*/  ISETP.NE.U32.AND P0, PT, R3, 0x1, PT ;  /* 0x000000010300780c */ /* 0x000fe20003f05070 */
[----:B------:R-:W-:Y:S01]  /*69f0*/  IMAD.U32 R3, RZ, RZ, UR44 ;  /* 0x0000002cff037e24 */ /* 0x000fe2000f8e00ff */
[----:B------:R-:W-:Y:S11]  /*6a00*/  @!P4 BRA `(.L_x_120) ;  /* 0x00000000000cc947 */ /* 0x000ff60003800000 */
[----:B------:R-:W-:Y:S04]  /*6a10*/  SHF.L.U32 R5, R2, 0x1f, RZ ;  /* 0x0000001f02057819 */ /* 0x000fe800000006ff */
[----:B------:R-:W1:Y:S02]  /*6a20*/  SYNCS.PHASECHK.TRANS64.TRYWAIT P1, [R0+URZ+0x240], R5 ;  /* 0x00024005000075a7 */ /* 0x000e6400080211ff */
[----:B-1----:R-:W-:Y:S05]  /*6a30*/  @!P1 BRA `(.L_x_121) ;  /* 0x0000001c00f49947 */ /* 0x002fea0003800000 */
.L_x_120:
[----:B------:R-:W-:Y:S05]  /*6a40*/  BSYNC B0 ;  /* 0x0000000000007941 */ /* 0x000fea0003800000 */
.L_x_119:
[----:B-1----:R-:W-:Y:S01]  /*6a50*/  @P0 IMAD R0, R3, 0x800, R74 ;  /* 0x0000080003000824 */ /* 0x002fe200078e024a */
[----:B------:R-:W-:Y:S02]  /*6a60*/  CS2R R42, SRZ ;  /* 0x00000000002a7805 */ /* 0x000fe4000001ff00 */
[----:B------:R-:W-:Y:S01]  /*6a70*/  CS2R R40, SRZ ;  /* 0x0000000000287805 */ /* 0x000fe2000001ff00 */
[----:B------:R-:W-:Y:S01]  /*6a80*/  IMAD.MOV.U32 R50, RZ, RZ, RZ ;  /* 0x000000ffff327224 */ /* 0x000fe200078e00ff */
[----:B------:R-:W-:Y:S02]  /*6a90*/  CS2R R48, SRZ ;  /* 0x0000000000307805 */ /* 0x000fe4000001ff00 */
[----:B------:R-:W-:Y:S01]  /*6aa0*/  @P0 LEA R2, R0, UR42, 0x1 ;  /* 0x0000002a00020c11 */ /* 0x000fe2000f8e08ff */
[----:B------:R-:W-:Y:S05]  /*6ab0*/  @P0 WARPSYNC.ALL ;  /* 0x0000000000000948 */ /* 0x000fea0003800000 */
[----:B------:R1:W2:Y:S01]  /*6ac0*/  @P0 LDSM.16.M88.4 R40, [R2+0x400] ;  /* 0x000400000228083b */ /* 0x0002a20000000200 */
[----:B------:R-:W-:Y:S05]  /*6ad0*/  @P0 IMAD R0, R85, 0x2, R2 ;  /* 0x0000000255000824 */ /* 0x000fea00078e0202 */
[----:B------:R1:W1:Y:S02]  /*6ae0*/  @P0 LDSM.16.M88.4 R48, [R0+0x400] ;  /* 0x000400000030083b */ /* 0x0002640000000200 */
.L_x_118:
[----:B------:R-:W-:Y:S05]  /*6af0*/  BSYNC B1 ;  /* 0x0000000000017941 */ /* 0x000fea0003800000 */
.L_x_117:
[----:B-1----:R-:W-:Y:S04]  /*6b00*/  SHF.R.U32.HI R0, RZ, 0x15, R16 ;  /* 0x00000015ff007819 */ /* 0x002fe80000011610 */
[----:B------:R-:W-:Y:S01]  /*6b10*/  LOP3.LUT P0, RZ, R0, 0x3, R75, 0x48, !PT ;  /* 0x0000000300ff7812 */ /* 0x000fe2000780484b */
[----:B------:R-:W-:Y:S01]  /*6b20*/  @!UPT UIADD3 URZ, UPT, UPT, URZ, URZ, URZ ;  /* 0x000000fffffff290 */ /* 0x000fe2000fffe0ff */
[----:B----4-:R-:W-:Y:S11]  /*6b30*/  @P3 BRA `(.L_x_122) ;  /* 0x0000000000083947 */ /* 0x010ff60003800000 */
[----:B------:R-:W1:Y:S02]  /*6b40*/  SYNCS.PHASECHK.TRANS64.TRYWAIT P1, [R64+URZ+0x290], R7 ;  /* 0x00029007400075a7 */ /* 0x000e6400080211ff */
[----:B-1----:R-:W-:Y:S05]  /*6b50*/  @!P1 BRA `(.L_x_123) ;  /* 0x0000001c00c09947 */ /* 0x002fea0003800000 */
.L_x_122:
[----:B------:R-:W-:Y:S05]  /*6b60*/  @!P0 BRA `(.L_x_124) ;  /* 0x0000000000408947 */ /* 0x000fea0003800000 */
[----:B------:R-:W4:Y:S01]  /*6b70*/  LDCU.64 UR8, c[0x4][0x70] ;  /* 0x01000e00ff0877ac */ /* 0x000f220008000a00 */
[----:B------:R-:W-:Y:S01]  /*6b80*/  MOV R3, 0x0 ;  /* 0x0000000000037802 */ /* 0x000fe20000000f00 */
[----:B------:R-:W-:Y:S02]  /*6b90*/  HFMA2 R12, -RZ, RZ, 0, 5.9604644775390625e-08 ;  /* 0x00000001ff0c7431 */ /* 0x000fe400000001ff */
[----:B------:R-:W-:Y:S02]  /*6ba0*/  IMAD.MOV.U32 R8, RZ, RZ, 0x192 ;  /* 0x00000192ff087424 */ /* 0x000fe400078e00ff */
[----:B------:R-:W-:Y:S01]  /*6bb0*/  IMAD.MOV.U32 R13, RZ, RZ, RZ ;  /* 0x000000ffff0d7224 */ /* 0x000fe200078e00ff */
[----:B------:R-:W1:Y:S01]  /*6bc0*/  LDCU.64 UR6, c[0x4][0x78] ;  /* 0x01000f00ff0677ac */ /* 0x000e620008000a00 */
[----:B------:R-:W2:Y:S01]  /*6bd0*/  LDC.64 R2, c[0x4][R3] ;  /* 0x0100000003027b82 */ /* 0x000ea20000000a00 */
[----:B------:R-:W5:Y:S01]  /*6be0*/  LDCU.64 UR4, c[0x4][0x10] ;  /* 0x01000200ff0477ac */ /* 0x000f620008000a00 */
[----:B----4-:R-:W-:Y:S01]  /*6bf0*/  MOV R5, UR9 ;  /* 0x0000000900057c02 */ /* 0x010fe20008000f00 */
[----:B------:R-:W-:Y:S01]  /*6c00*/  IMAD.U32 R4, RZ, RZ, UR8 ;  /* 0x00000008ff047e24 */ /* 0x000fe2000f8e00ff */
[----:B-1----:R-:W-:Y:S01]  /*6c10*/  MOV R7, UR7 ;  /* 0x0000000700077c02 */ /* 0x002fe20008000f00 */
[----:B------:R-:W-:Y:S01]  /*6c20*/  IMAD.U32 R6, RZ, RZ, UR6 ;  /* 0x00000006ff067e24 */ /* 0x000fe2000f8e00ff */
[----:B-----5:R-:W-:Y:S01]  /*6c30*/  MOV R11, UR5 ;  /* 0x00000005000b7c02 */ /* 0x020fe20008000f00 */
[----:B------:R-:W-:Y:S02]  /*6c40*/  IMAD.U32 R10, RZ, RZ, UR4 ;  /* 0x00000004ff0a7e24 */ /* 0x000fe4000f8e00ff */
[----:B------:R-:W-:Y:S07]  /*6c50*/  LEPC R20, `(.L_x_124) ;  /* 0x000000001014794e */ /* 0x000fee0000000000 */
[----:B--23--:R-:W-:Y:S05]  /*6c60*/  CALL.ABS.NOINC R2 ;  /* 0x0000000002007343 */ /* 0x00cfea0003c00000 */
.L_x_124:
[----:B------:R-:W-:Y:S01]  /*6c70*/  ISETP.NE.AND P0, PT, R86, RZ, PT ;  /* 0x000000ff5600720c */ /* 0x000fe20003f05270 */
[----:B------:R-:W-:Y:S05]  /*6c80*/  WARPSYNC.ALL ;  /* 0x0000000000007948 */ /* 0x000fea0003800000 */
[----:B------:R-:W-:Y:S01]  /*6c90*/  R2UR UR4, R16 ;  /* 0x00000000100472ca */ /* 0x000fe200000e0000 */
[--C-:B--2---:R-:W-:Y:S01]  /*6ca0*/  HADD2.F32 R20, -RZ, R40.reuse.H0_H0 ;  /* 0x20000028ff147230 */ /* 0x104fe20000004100 */
[----:B------:R-:W-:Y:S01]  /*6cb0*/  R2UR UR5, R64 ;  /* 0x00000000400572ca */ /* 0x000fe200000e0000 */
[----:B------:R-:W-:Y:S01]  /*6cc0*/  HADD2.F32 R34, -RZ, R40.H1_H1 ;  /* 0x30000028ff227230 */ /* 0x000fe20000004100 */
[----:B------:R-:W-:Y:S01]  /*6cd0*/  MOV R77, UR44 ;  /* 0x0000002c004d7c02 */ /* 0x000fe20008000f00 */
[--C-:B------:R-:W-:Y:S01]  /*6ce0*/  HADD2.F32 R21, -RZ, R41.reuse.H0_H0 ;  /* 0x20000029ff157230 */ /* 0x100fe20000004100 */
[----:B------:R-:W-:Y:S01]  /*6cf0*/  UIADD3 UR8, UPT, UPT, UR44, 0x1, URZ ;  /* 0x000000012c087890 */ /* 0x000fe2000fffe0ff */
[----:B------:R-:W-:Y:S01]  /*6d00*/  HADD2.F32 R36, -RZ, R41.H1_H1 ;  /* 0x30000029ff247230 */ /* 0x000fe20000004100 */
[----:B------:R-:W-:Y:S01]  /*6d10*/  LEA R77, R77, R74, 0xb ;  /* 0x0000004a4d4d7211 */ /* 0x000fe200078e58ff */
[--C-:B------:R-:W-:Y:S01]  /*6d20*/  HADD2.F32 R37, -RZ, R42.reuse.H0_H0 ;  /* 0x2000002aff257230 */ /* 0x100fe20000004100 */
[----:B------:R-:W-:Y:S01]  /*6d30*/  BSSY.RECONVERGENT B0, `(.L_x_125) ;  /* 0x0000050000007945 */ /* 0x000fe20003800200 */
[----:B------:R-:W-:Y:S01]  /*6d40*/  HADD2.F32 R38, -RZ, R42.H1_H1 ;  /* 0x3000002aff267230 */ /* 0x000fe20000004100 */
[----:B------:R-:W-:Y:S01]  /*6d50*/  LEA R90, R77, UR42, 0x1 ;  /* 0x0000002a4d5a7c11 */ /* 0x000fe2000f8e08ff */
[----:B-1----:R-:W1:Y:S01]  /*6d60*/  LDTM.16dp256bit.x4 R4, tmem[UR4] ;  /* 0x00000004000479ee */ /* 0x002e620008120000 */
[----:B------:R-:W-:Y:S01]  /*6d70*/  NOP ;  /* 0x0000000000007918 */ /* 0x000fe20000000000 */
[----:B------:R-:W-:Y:S01]  /*6d80*/  UIADD3 UR5, UPT, UPT, UR5, 0x2b0, URZ ;  /* 0x000002b005057890 */ /* 0x000fe2000fffe0ff */
[----:B------:R-:W-:Y:S01]  /*6d90*/  LEA R91, R85, R90, 0x1 ;  /* 0x0000005a555b7211 */ /* 0x000fe200078e08ff */
[--C-:B------:R-:W-:Y:S02]  /*6da0*/  HADD2.F32 R39, -RZ, R43.reuse.H0_H0 ;  /* 0x2000002bff277230 */ /* 0x100fe40000004100 */
[----:B------:R-:W-:Y:S01]  /*6db0*/  UPRMT UR5, UR37, 0x654, UR5 ;  /* 0x0000065425057896 */ /* 0x000fe20008000005 */
[----:B------:R-:W-:Y:S02]  /*6dc0*/  HADD2.F32 R40, -RZ, R43.H1_H1 ;  /* 0x3000002bff287230 */ /* 0x000fe40000004100 */
[--C-:B------:R-:W-:Y:S02]  /*6dd0*/  HADD2.F32 R41, -RZ, R48.reuse.H0_H0 ;  /* 0x20000030ff297230 */ /* 0x100fe40000004100 */
[----:B------:R-:W-:Y:S02]  /*6de0*/  HADD2.F32 R43, -RZ, R48.H1_H1 ;  /* 0x30000030ff2b7230 */ /* 0x000fe40000004100 */
[--C-:B------:R-:W-:Y:S02]  /*6df0*/  HADD2.F32 R42, -RZ, R49.reuse.H0_H0 ;  /* 0x20000031ff2a7230 */ /* 0x100fe40000004100 */
[----:B-1----:R-:W-:Y:S01]  /*6e00*/  SYNCS.ARRIVE.TRANS64.RED.A1T0 RZ, [UR5], RZ ;  /* 0x000000ffffff79a7 */ /* 0x002fe20008100405 */
[----:B------:R-:W-:Y:S02]  /*6e10*/  HADD2.F32 R44, -RZ, R49.H1_H1 ;  /* 0x30000031ff2c7230 */ /* 0x000fe40000004100 */
[--C-:B------:R-:W-:Y:S02]  /*6e20*/  HADD2.F32 R45, -RZ, R50.reuse.H0_H0 ;  /* 0x20000032ff2d7230 */ /* 0x100fe40000004100 */
[----:B------:R-:W-:Y:S02]  /*6e30*/  HADD2.F32 R46, -RZ, R50.H1_H1 ;  /* 0x30000032ff2e7230 */ /* 0x000fe40000004100 */
[--C-:B------:R-:W-:Y:S02]  /*6e40*/  HADD2.F32 R47, -RZ, R51.reuse.H0_H0 ;  /* 0x20000033ff2f7230 */ /* 0x100fe40000004100 */
[C---:B---3--:R-:W-:Y:S01]  /*6e50*/  FMUL R4, R33.reuse, R4 ;  /* 0x0000000421047220 */ /* 0x048fe20000400000 */
[C---:B------:R-:W-:Y:S01]  /*6e60*/  FMUL R5, R33.reuse, R5 ;  /* 0x0000000521057220 */ /* 0x040fe20000400000 */
[C---:B------:R-:W-:Y:S01]  /*6e70*/  FMUL R6, R33.reuse, R6 ;  /* 0x0000000621067220 */ /* 0x040fe20000400000 */
[----:B------:R-:W-:Y:S01]  /*6e80*/  FMUL R7, R33, R7 ;  /* 0x0000000721077220 */ /* 0x000fe20000400000 */
[C---:B------:R-:W-:Y:S01]  /*6e90*/  FFMA R4, R35.reuse, R20, R4 ;  /* 0x0000001423047223 */ /* 0x040fe20000000004 */
[C---:B------:R-:W-:Y:S01]  /*6ea0*/  FFMA R5, R35.reuse, R34, R5 ;  /* 0x0000002223057223 */ /* 0x040fe20000000005 */
[C---:B------:R-:W-:Y:S01]  /*6eb0*/  FFMA R6, R35.reuse, R21, R6 ;  /* 0x0000001523067223 */ /* 0x040fe20000000006 */
[----:B------:R-:W-:Y:S01]  /*6ec0*/  FFMA R7, R35, R36, R7 ;  /* 0x0000002423077223 */ /* 0x000fe20000000007 */
[C---:B------:R-:W-:Y:S01]  /*6ed0*/  FMUL R8, R33.reuse, R8 ;  /* 0x0000000821087220 */ /* 0x040fe20000400000 */
[----:B------:R-:W-:Y:S01]  /*6ee0*/  FMUL R9, R33, R9 ;  /* 0x0000000921097220 */ /* 0x000fe20000400000 */
[----:B------:R-:W-:Y:S01]  /*6ef0*/  F2FP.F16.F32.PACK_AB R64, R5, R4 ;  /* 0x000000040540723e */ /* 0x000fe200000000ff */
[----:B------:R-:W-:Y:S01]  /*6f00*/  FMUL R10, R33, R10 ;  /* 0x0000000a210a7220 */ /* 0x000fe20000400000 */
[----:B------:R-:W-:Y:S01]  /*6f10*/  F2FP.F16.F32.PACK_AB R65, R7, R6 ;  /* 0x000000060741723e */ /* 0x000fe200000000ff */
[C---:B------:R-:W-:Y:S01]  /*6f20*/  FFMA R8, R35.reuse, R37, R8 ;  /* 0x0000002523087223 */ /* 0x040fe20000000008 */
[----:B------:R-:W-:Y:S01]  /*6f30*/  FFMA R9, R35, R38, R9 ;  /* 0x0000002623097223 */ /* 0x000fe20000000009 */
[C---:B------:R-:W-:Y:S01]  /*6f40*/  FMUL R11, R33.reuse, R11 ;  /* 0x0000000b210b7220 */ /* 0x040fe20000400000 */
[C---:B------:R-:W-:Y:S01]  /*6f50*/  FMUL R0, R33.reuse, R12 ;  /* 0x0000000c21007220 */ /* 0x040fe20000400000 */
[----:B------:R-:W-:Y:S01]  /*6f60*/  FMUL R2, R33, R13 ;  /* 0x0000000d21027220 */ /* 0x000fe20000400000 */
[----:B------:R-:W-:Y:S01]  /*6f70*/  FFMA R10, R35, R39, R10 ;  /* 0x00000027230a7223 */ /* 0x000fe2000000000a */
        /* <DEDUP_REMOVED lines=8> */
[----:B------:R-:W-:Y:S02]  /*7000*/  HADD2.F32 R48, -RZ, R51.H1_H1 ;  /* 0x30000033ff307230 */ /* 0x000fe40000004100 */
[----:B------:R-:W-:Y:S01]  /*7010*/  FMUL R14, R33, R18 ;  /* 0x00000012210e7220 */ /* 0x000fe20000400000 */
[----:B------:R-:W-:Y:S01]  /*7020*/  FFMA R15, R35, R44, R15 ;  /* 0x0000002c230f7223 */ /* 0x000fe2000000000f */
[----:B------:R-:W-:Y:S01]  /*7030*/  FMUL R19, R33, R19 ;  /* 0x0000001321137220 */ /* 0x000fe20000400000 */
[C---:B------:R-:W-:Y:S01]  /*7040*/  FFMA R12, R35.reuse, R45, R12 ;  /* 0x0000002d230c7223 */ /* 0x040fe2000000000c */
[C---:B------:R-:W-:Y:S01]  /*7050*/  FFMA R13, R35.reuse, R46, R13 ;  /* 0x0000002e230d7223 */ /* 0x040fe2000000000d */
[C---:B------:R-:W-:Y:S01]  /*7060*/  FFMA R14, R35.reuse, R47, R14 ;  /* 0x0000002f230e7223 */ /* 0x040fe2000000000e */
[----:B------:R-:W-:Y:S01]  /*7070*/  FFMA R19, R35, R48, R19 ;  /* 0x0000003023137223 */ /* 0x000fe20000000013 */
[----:B------:R-:W-:Y:S02]  /*7080*/  F2FP.F16.F32.PACK_AB R66, R9, R8 ;  /* 0x000000080942723e */ /* 0x000fe400000000ff */
[----:B------:R-:W-:Y:S02]  /*7090*/  F2FP.F16.F32.PACK_AB R67, R11, R10 ;  /* 0x0000000a0b43723e */ /* 0x000fe400000000ff */
[----:B------:R-:W-:Y:S02]  /*70a0*/  F2FP.F16.F32.PACK_AB R76, R2, R0 ;  /* 0x00000000024c723e */ /* 0x000fe400000000ff */
[----:B------:R-:W-:Y:S01]  /*70b0*/  F2FP.F16.F32.PACK_AB R77, R15, R3 ;  /* 0x000000030f4d723e */ /* 0x000fe200000000ff */
[----:B------:R1:W-:Y:S01]  /*70c0*/  STSM.16.M88.4 [R90+0x400], R64 ;  /* 0x000400405a007844 */ /* 0x0003e20000000200 */
[----:B------:R-:W-:Y:S02]  /*70d0*/  F2FP.F16.F32.PACK_AB R78, R13, R12 ;  /* 0x0000000c0d4e723e */ /* 0x000fe400000000ff */
[----:B------:R-:W-:Y:S05]  /*70e0*/  F2FP.F16.F32.PACK_AB R79, R19, R14 ;  /* 0x0000000e134f723e */ /* 0x000fea00000000ff */
[----:B------:R1:W-:Y:S01]  /*70f0*/  STSM.16.M88.4 [R91+0x400], R76 ;  /* 0x0004004c5b007844 */ /* 0x0003e20000000200 */
[----:B------:R-:W-:Y:S01]  /*7100*/  @!PT LDS RZ, [RZ] ;  /* 0x00000000fffff984 */ /* 0x000fe20000000800 */
[----:B------:R-:W-:Y:S01]  /*7110*/  @!PT LDS RZ, [RZ] ;  /* 0x00000000fffff984 */ /* 0x000fe20000000800 */
[----:B------:R-:W-:Y:S01]  /*7120*/  @!PT LDS RZ, [RZ] ;  /* 0x00000000fffff984 */ /* 0x000fe20000000800 */
[----:B------:R-:W-:Y:S01]  /*7130*/  @!PT LDS RZ, [RZ] ;  /* 0x00000000fffff984 */ /* 0x000fe20000000800 */
[----:B------:R2:W-:Y:S07]  /*7140*/  MEMBAR.ALL.CTA ;  /* 0x0000000000007992 */ /* 0x0005ee0000008000 */
[----:B--2---:R-:W2:Y:S02]  /*7150*/  FENCE.VIEW.ASYNC.S ;  /* 0x00000000000073c6 */ /* 0x004ea40000000000 */
[----:B--2---:R-:W-:Y:S06]  /*7160*/  BAR.SYNC.DEFER_BLOCKING 0x1, 0x80 ;  /* 0x0042000000007b1d */ /* 0x004fec0000010000 */
[----:B------:R-:W-:Y:S05]  /*7170*/  @P0 BRA `(.L_x_126) ;  /* 0x00000000002c0947 */ /* 0x000fea0003800000 */
[----:B------:R-:W-:Y:S01]  /*7180*/  ULEA UR9, UR44, UR42, 0xc ;  /* 0x0000002a2c097291 */ /* 0x000fe2000f8e60ff */
[----:B------:R-:W-:Y:S01]  /*7190*/  R2UR UR11, R63 ;  /* 0x000000003f0b72ca */ /* 0x000fe200000e0000 */
[----:B------:R-:W-:Y:S01]  /*71a0*/  UIADD3 UR12, UP0, UPT, UR48, 0x680, URZ ;  /* 0x00000680300c7890 */ /* 0x000fe2000ff1e0ff */
[----:B------:R-:W-:Y:S01]  /*71b0*/  R2UR UR10, R69 ;  /* 0x00000000450a72ca */ /* 0x000fe200000e0000 */
[----:B------:R-:W-:Y:S02]  /*71c0*/  UIADD3 UR4, UPT, UPT, UR9, 0x400, URZ ;  /* 0x0000040009047890 */ /* 0x000fe4000fffe0ff */
[----:B------:R-:W-:Y:S01]  /*71d0*/  UIADD3.X UR13, UPT, UPT, URZ, UR49, URZ, UP0, !UPT ;  /* 0x00000031ff0d7290 */ /* 0x000fe200087fe4ff */
[----:B------:R-:W-:Y:S07]  /*71e0*/  UMOV UR7, UR36 ;  /* 0x0000002400077c82 */ /* 0x000fee0008000000 */
[----:B------:R-:W-:Y:S02]  /*71f0*/  USHF.L.U32 UR5, UR11, 0x5, URZ ;  /* 0x000000050b057899 */ /* 0x000fe400080006ff */
[----:B------:R-:W-:Y:S09]  /*7200*/  USHF.L.U32 UR6, UR10, 0x6, URZ ;  /* 0x000000060a067899 */ /* 0x000ff200080006ff */
[----:B------:R2:W-:Y:S02]  /*7210*/  UTMASTG.3D [UR4], [UR12] ;  /* 0x000000040c0073b5 */ /* 0x0005e40008010000 */
[----:B--2---:R0:W-:Y:S02]  /*7220*/  UTMACMDFLUSH ;  /* 0x00000000000079b7 */ /* 0x0041e40000000000 */
.L_x_126:
[----:B------:R-:W-:Y:S05]  /*7230*/  BSYNC.RECONVERGENT B0 ;  /* 0x0000000000007941 */ /* 0x000fea0003800200 */
.L_x_125:
[----:B------:R-:W-:Y:S04]  /*7240*/  BSSY.RECONVERGENT B0, `(.L_x_127) ;  /* 0x0000003000007945 */ /* 0x000fe80003800200 */
[----:B------:R-:W-:Y:S05]  /*7250*/  @P0 BRA `(.L_x_128) ;  /* 0x0000000000040947 */ /* 0x000fea0003800000 */
[----:B------:R-:W-:Y:S04]  /*7260*/  DEPBAR.LE SB0, 0x0 ;  /* 0x000080000000791a */ /* 0x000fe80000000000 */
.L_x_128:
[----:B------:R-:W-:Y:S05]  /*7270*/  BSYNC.RECONVERGENT B0 ;  /* 0x0000000000007941 */ /* 0x000fea0003800200 */
.L_x_127:
[----:B------:R-:W-:Y:S01]  /*7280*/  BAR.SYNC.DEFER_BLOCKING 0x1, 0x80 ;  /* 0x0042000000007b1d */ /* 0x000fe20000010000 */
[----:B------:R-:W-:Y:S01]  /*7290*/  UIADD3 UR43, UPT, UPT, UR43, 0x1, URZ ;  /* 0x000000012b2b7890 */ /* 0x000fe2000fffe0ff */
[----:B------:R-:W-:Y:S03]  /*72a0*/  IADD3 R0, PT, PT, R30, 0x1, RZ ;  /* 0x000000011e007810 */ /* 0x000fe60007ffe0ff */
[----:B------:R-:W-:Y:S09]  /*72b0*/  UISETP.NE.AND UP0, UPT, UR43, URZ, UPT ;  /* 0x000000ff2b00728c */ /* 0x000ff2000bf05270 */
[----:B------:R-:W-:Y:S05]  /*72c0*/  BRA.U !UP0, `(.L_x_129) ;  /* 0x0000000108287547 */ /* 0x000fea000b800000 */
[----:B------:R-:W-:Y:S01]  /*72d0*/  ISETP.NE.AND P0, PT, R89, RZ, PT ;  /* 0x000000ff5900720c */ /* 0x000fe20003f05270 */
[----:B------:R-:W-:Y:S11]  /*72e0*/  IMAD.U32 R2, RZ, RZ, UR37 ;  /* 0x00000025ff027e24 */ /* 0x000ff6000f8e00ff */
[----:B------:R-:W-:Y:S01]  /*72f0*/  @!UPT UIADD3 URZ, UPT, UPT, URZ, URZ, URZ ;  /* 0x000000fffffff290 */ /* 0x000fe2000fffe0ff */
[C---:B------:R-:W-:Y:S01]  /*7300*/  @P0 LEA R3, R81.reuse, UR42, 0x3 ;  /* 0x0000002a51030c11 */ /* 0x040fe2000f8e18ff */
[----:B------:R-:W-:Y:S04]  /*7310*/  VIADD R81, R81, 0x1 ;  /* 0x0000000151517836 */ /* 0x000fe80000000000 */
[----:B------:R-:W-:Y:S05]  /*7320*/  @P0 VIADD R3, R3, 0x250 ;  /* 0x0000025003030836 */ /* 0x000fea0000000000 */
[----:B------:R-:W-:Y:S04]  /*7330*/  @P0 PRMT R2, R2, 0x654, R3 ;  /* 0x0000065402020816 */ /* 0x000fe80000000003 */
[----:B------:R2:W-:Y:S01]  /*7340*/  @P0 SYNCS.ARRIVE.TRANS64.RED.A1T0 RZ, [R2+URZ], RZ ;  /* 0x000000ff02ff09a7 */ /* 0x0005e200081004ff */
[C---:B------:R-:W-:Y:S04]  /*7350*/  ISETP.NE.AND P0, PT, R81.reuse, 0x2, PT ;  /* 0x000000025100780c */ /* 0x040fe80003f05270 */
[----:B------:R-:W-:Y:S09]  /*7360*/  SEL R81, R81, RZ, P0 ;  /* 0x000000ff51517207 */ /* 0x000ff20000000000 */
.L_x_129:
[----:B------:R-:W-:Y:S01]  /*7370*/  ISETP.NE.AND P2, PT, R87, RZ, PT ;  /* 0x000000ff5700720c */ /* 0x000fe20003f45270 */
[----:B------:R-:W-:Y:S01]  /*7380*/  UISETP.NE.AND UP0, UPT, UR8, 0x2, UPT ;  /* 0x000000020800788c */ /* 0x000fe2000bf05270 */
[----:B------:R-:W-:Y:S01]  /*7390*/  ISETP.NE.AND P0, PT, R88, 0x2, PT ;  /* 0x000000025800780c */ /* 0x000fe20003f05270 */
[----:B------:R-:W-:Y:S01]  /*73a0*/  IMAD.IADD R63, R29, 0x1, R62 ;  /* 0x000000011d3f7824 */ /* 0x000fe200078e023e */
[----:B------:R-:W-:Y:S01]  /*73b0*/  ISETP.NE.AND P1, PT, R0, 0x4, PT ;  /* 0x000000040000780c */ /* 0x000fe20003f25270 */
[----:B------:R-:W-:Y:S01]  /*73c0*/  USEL UR4, URZ, 0x1, UP0 ;  /* 0x00000001ff047887 */ /* 0x000fe20008000000 */
[----:B------:R-:W-:Y:S01]  /*73d0*/  SEL R3, RZ, 0x1, P0 ;  /* 0x00000001ff037807 */ /* 0x000fe20000000000 */
[----:B------:R-:W-:Y:S01]  /*73e0*/  USEL UR44, UR8, URZ, UP0 ;  /* 0x000000ff082c7287 */ /* 0x000fe20008000000 */
[----:B--2---:R-:W-:Y:S01]  /*73f0*/  SEL R2, RZ, 0x1, P1 ;  /* 0x00000001ff027807 */ /* 0x004fe20000800000 */
[----:B------:R-:W-:Y:S01]  /*7400*/  IMAD.IADD R69, R31, 0x1, R68 ;  /* 0x000000011f457824 */ /* 0x000fe200078e0244 */
[----:B------:R-:W-:Y:S02]  /*7410*/  LOP3.LUT R82, R82, R3, RZ, 0x3c, !PT ;  /* 0x0000000352527212 */ /* 0x000fe400078e3cff */
[----:B------:R-:W-:Y:S02]  /*7420*/  LOP3.LUT R84, R84, UR4, RZ, 0x3c, !PT ;  /* 0x0000000454547c12 */ /* 0x000fe4000f8e3cff */
[----:B------:R-:W-:Y:S02]  /*7430*/  @P2 R2UR UR36, R80 ;  /* 0x00000000502422ca */ /* 0x000fe400000e0000 */
[----:B------:R-:W-:Y:S02]  /*7440*/  LOP3.LUT R83, R83, R2, RZ, 0x3c, !PT ;  /* 0x0000000253537212 */ /* 0x000fe400078e3cff */
[----:B------:R-:W-:Y:S02]  /*7450*/  SEL R88, R88, RZ, P0 ;  /* 0x000000ff58587207 */ /* 0x000fe40000000000 */
[----:B------:R-:W-:Y:S01]  /*7460*/  SEL R30, R0, RZ, P1 ;  /* 0x000000ff001e7207 */ /* 0x000fe20000800000 */
[----:B------:R-:W-:Y:S08]  /*7470*/  @P2 BRA `(.L_x_130) ;  /* 0xffffffe800682947 */ /* 0x000ff0000383ffff */
[----:B------:R-:W-:-:S09]  /*7480*/  UISETP.NE.AND UP0, UPT, UR46, URZ, UPT ;  /* 0x000000ff2e00728c */ /* 0x000fd2000bf05270 */
[----:B------:R-:W-:Y:S05]  /*7490*/  BRA.U !UP0, `(.L_x_131) ;  /* 0x0000000108487547 */ /* 0x000fea000b800000 */
[----:B------:R-:W2:Y:S02]  /*74a0*/  LDCU.64 UR4, c[0x0][0x890] ;  /* 0x00011200ff0477ac */ /* 0x000ea40008000a00 */
[----:B--2---:R-:W-:-:S04]  /*74b0*/  UISETP.NE.U32.AND UP0, UPT, UR4, URZ, UPT ;  /* 0x000000ff0400728c */ /* 0x004fc8000bf05070 */
[----:B------:R-:W-:-:S09]  /*74c0*/  UISETP.NE.AND.EX UP0, UPT, UR5, URZ, UPT, UP0 ;  /* 0x000000ff0500728c */ /* 0x000fd2000bf05300 */
[----:B------:R-:W-:Y:S05]  /*74d0*/  BRA.U UP0, `(.L_x_132) ;  /* 0x00000001000c7547 */ /* 0x000fea000b800000 */
[----:B------:R-:W-:-:S13]  /*74e0*/  FSETP.NEU.AND P0, PT, R35, RZ, PT ;  /* 0x000000ff2300720b */ /* 0x000fda0003f0d000 */
[----:B------:R-:W-:Y:S05]  /*74f0*/  @!P0 EXIT ;  /* 0x000000000000894d */ /* 0x000fea0003800000 */
[----:B------:R-:W-:Y:S05]  /*7500*/  BRA `(.L_x_131) ;  /* 0x00000000002c7947 */ /* 0x000fea0003800000 */
.L_x_132:
[----:B------:R-:W-:Y:S01]  /*7510*/  LOP3.LUT P0, RZ, R70, 0xff, RZ, 0xc0, !PT ;  /* 0x000000ff46ff7812 */ /* 0x000fe2000780c0ff */
[----:B------:R-:W-:-:S12]  /*7520*/  BSSY.RECONVERGENT B0, `(.L_x_131) ;  /* 0x0000009000007945 */ /* 0x000fd80003800200 */
[----:B------:R-:W-:Y:S05]  /*7530*/  @P0 BRA `(.L_x_133) ;  /* 0x0000000000140947 */ /* 0x000fea0003800000 */
[----:B------:R-:W2:Y:S02]  /*7540*/  LDCU.64 UR4, c[0x0][0x888] ;  /* 0x00011100ff0477ac */ /* 0x000ea40008000a00 */
[----:B--2---:R-:W-:-:S04]  /*7550*/  ISETP.NE.U32.AND P0, PT, RZ, UR4, PT ;  /* 0x00000004ff007c0c */ /* 0x004fc8000bf05070 */
[----:B------:R-:W-:-:S13]  /*7560*/  ISETP.NE.AND.EX P0, PT, RZ, UR5, PT, P0 ;  /* 0x00000005ff007c0c */ /* 0x000fda000bf05300 */
[----:B------:R-:W-:Y:S05]  /*7570*/  @!P0 EXIT ;  /* 0x000000000000894d */ /* 0x000fea0003800000 */
[----:B------:R-:W-:Y:S05]  /*7580*/  BRA `(.L_x_134) ;  /* 0x0000000000087947 */ /* 0x000fea0003800000 */
.L_x_133:
[----:B------:R-:W-:-:S13]  /*7590*/  FSETP.NEU.AND P0, PT, R35, RZ, PT ;  /* 0x000000ff2300720b */ /* 0x000fda0003f0d000 */
[----:B------:R-:W-:Y:S05]  /*75a0*/  @!P0 EXIT ;  /* 0x000000000000894d */ /* 0x000fea0003800000 */
.L_x_134:
[----:B------:R-:W-:Y:S05]  /*75b0*/  BSYNC.RECONVERGENT B0 ;  /* 0x0000000000007941 */ /* 0x000fea0003800200 */
.L_x_131:
[----:B------:R-:W-:-:S04]  /*75c0*/  DEPBAR.LE SB0, 0x0 ;  /* 0x000080000000791a */ /* 0x000fc80000000000 */
[----:B------:R-:W-:Y:S05]  /*75d0*/  EXIT ;  /* 0x000000000000794d */ /* 0x000fea0003800000 */
.L_x_20:
[----:B--2---:R2:W1:Y:S02]  /*75e0*/  SYNCS.PHASECHK.TRANS64.TRYWAIT P0, [R3+URZ+0x2e0], R2 ;  /* 0x0002e002030075a7 */ /* 0x00446400080011ff */
[----:B-1----:R-:W-:Y:S05]  /*75f0*/  @!P0 NANOSLEEP.SYNCS 0x989680 ;  /* 0x009896800000895d */ /* 0x002fea0003900000 */
[----:B------:R-:W1:Y:S02]  /*7600*/  @!P0 SYNCS.PHASECHK.TRANS64 P0, [R3+URZ+0x2e0], R2 ;  /* 0x0002e002030085a7 */ /* 0x000e6400080010ff */
[----:B-1----:R-:W-:Y:S05]  /*7610*/  @!P0 BRA `(.L_x_20) ;  /* 0xfffffffc00f08947 */ /* 0x002fea000383ffff */
[----:B------:R-:W-:Y:S05]  /*7620*/  BRA `(.L_x_135) ;  /* 0xffffffa000ec7947 */ /* 0x000fea000383ffff */
.L_x_23:
[----:B-1----:R-:W-:-:S07]  /*7630*/  MOV R2, UR33 ;  /* 0x0000002100027c02 */ /* 0x002fce0008000f00 */
.L_x_136:
[----:B-1----:R1:W2:Y:S02]  /*7640*/  SYNCS.PHASECHK.TRANS64.TRYWAIT P0, [R2+URZ+0x120], R5 ;  /* 0x00012005020075a7 */ /* 0x0022a400080011ff */
[----:B--2---:R-:W-:Y:S05]  /*7650*/  @!P0 NANOSLEEP.SYNCS 0x989680 ;  /* 0x009896800000895d */ /* 0x004fea0003900000 */
[----:B------:R-:W2:Y:S02]  /*7660*/  @!P0 SYNCS.PHASECHK.TRANS64 P0, [R2+URZ+0x120], R5 ;  /* 0x00012005020085a7 */ /* 0x000ea400080010ff */
[----:B--2---:R-:W-:Y:S05]  /*7670*/  @!P0 BRA `(.L_x_136) ;  /* 0xfffffffc00f08947 */ /* 0x004fea000383ffff */
[----:B------:R-:W-:Y:S05]  /*7680*/  BRA `(.L_x_22) ;  /* 0xffffffa4003c7947 */ /* 0x000fea000383ffff */
.L_x_29:
[----:B-1----:R-:W-:-:S07]  /*7690*/  MOV R2, UR17 ;  /* 0x0000001100027c02 */ /* 0x002fce0008000f00 */
.L_x_137:
[----:B-1----:R1:W2:Y:S02]  /*76a0*/  SYNCS.PHASECHK.TRANS64.TRYWAIT P0, [R2+URZ+0x120], R5 ;  /* 0x00012005020075a7 */ /* 0x0022a400080011ff */
[----:B--2---:R-:W-:Y:S05]  /*76b0*/  @!P0 NANOSLEEP.SYNCS 0x989680 ;  /* 0x009896800000895d */ /* 0x004fea0003900000 */
[----:B------:R-:W2:Y:S02]  /*76c0*/  @!P0 SYNCS.PHASECHK.TRANS64 P0, [R2+URZ+0x120], R5 ;  /* 0x00012005020085a7 */ /* 0x000ea400080010ff */
[----:B--2---:R-:W-:Y:S05]  /*76d0*/  @!P0 BRA `(.L_x_137) ;  /* 0xfffffffc00f08947 */ /* 0x004fea000383ffff */
[----:B------:R-:W-:Y:S05]  /*76e0*/  BRA `(.L_x_28) ;  /* 0xffffffa400e47947 */ /* 0x000fea000383ffff */
.L_x_33:
[----:B-1----:R1:W2:Y:S02]  /*76f0*/  SYNCS.PHASECHK.TRANS64.TRYWAIT P0, [R2+URZ+0x270], R3 ;  /* 0x00027003020075a7 */ /* 0x0022a400080011ff */
[----:B--2---:R-:W-:Y:S05]  /*7700*/  @!P0 NANOSLEEP.SYNCS 0x989680 ;  /* 0x009896800000895d */ /* 0x004fea0003900000 */
[----:B------:R-:W2:Y:S02]  /*7710*/  @!P0 SYNCS.PHASECHK.TRANS64 P0, [R2+URZ+0x270], R3 ;  /* 0x00027003020085a7 */ /* 0x000ea400080010ff */
[----:B--2---:R-:W-:Y:S05]  /*7720*/  @!P0 BRA `(.L_x_33) ;  /* 0xfffffffc00f08947 */ /* 0x004fea000383ffff */
[----:B------:R-:W-:Y:S05]  /*7730*/  BRA `(.L_x_138) ;  /* 0xffffffa800747947 */ /* 0x000fea000383ffff */
.L_x_37:
[----:B----4-:R-:W-:-:S07]  /*7740*/  MOV R0, UR5 ;  /* 0x0000000500007c02 */ /* 0x010fce0008000f00 */
.L_x_139:
[----:B-1----:R1:W2:Y:S02]  /*7750*/  SYNCS.PHASECHK.TRANS64.TRYWAIT P0, [R0+URZ], R3 ;  /* 0x00000003000075a7 */ /* 0x0022a400080011ff */
[----:B--2---:R-:W-:Y:S05]  /*7760*/  @!P0 NANOSLEEP.SYNCS 0x989680 ;  /* 0x009896800000895d */ /* 0x004fea0003900000 */
[----:B------:R-:W2:Y:S02]  /*7770*/  @!P0 SYNCS.PHASECHK.TRANS64 P0, [R0+URZ], R3 ;  /* 0x00000003000085a7 */ /* 0x000ea400080010ff */
[----:B--2---:R-:W-:Y:S05]  /*7780*/  @!P0 BRA `(.L_x_139) ;  /* 0xfffffffc00f08947 */ /* 0x004fea000383ffff */
[----:B------:R-:W-:Y:S05]  /*7790*/  BRA `(.L_x_140) ;  /* 0xffffffac00e47947 */ /* 0x000fea000383ffff */
.L_x_38:
[----:B----4-:R-:W-:-:S07]  /*77a0*/  MOV R0, UR5 ;  /* 0x0000000500007c02 */ /* 0x010fce0008000f00 */
.L_x_141:
[----:B-1----:R1:W2:Y:S02]  /*77b0*/  SYNCS.PHASECHK.TRANS64.TRYWAIT P0, [R0+URZ], R3 ;  /* 0x00000003000075a7 */ /* 0x0022a400080011ff */
[----:B--2---:R-:W-:Y:S05]  /*77c0*/  @!P0 NANOSLEEP.SYNCS 0x989680 ;  /* 0x009896800000895d */ /* 0x004fea0003900000 */
[----:B------:R-:W2:Y:S02]  /*77d0*/  @!P0 SYNCS.PHASECHK.TRANS64 P0, [R0+URZ], R3 ;  /* 0x00000003000085a7 */ /* 0x000ea400080010ff */
[----:B--2---:R-:W-:Y:S05]  /*77e0*/  @!P0 BRA `(.L_x_141) ;  /* 0xfffffffc00f08947 */ /* 0x004fea000383ffff */
[----:B------:R-:W-:Y:S05]  /*77f0*/  BRA `(.L_x_142) ;  /* 0xffffffac00f07947 */ /* 0x000fea000383ffff */
.L_x_39:
[----:B----4-:R-:W-:-:S07]  /*7800*/  MOV R0, UR5 ;  /* 0x0000000500007c02 */ /* 0x010fce0008000f00 */
.L_x_143:
[----:B-1----:R1:W2:Y:S02]  /*7810*/  SYNCS.PHASECHK.TRANS64.TRYWAIT P0, [R0+URZ], R3 ;  /* 0x00000003000075a7 */ /* 0x0022a400080011ff */
[----:B--2---:R-:W-:Y:S05]  /*7820*/  @!P0 NANOSLEEP.SYNCS 0x989680 ;  /* 0x009896800000895d */ /* 0x004fea0003900000 */
[----:B------:R-:W2:Y:S02]  /*7830*/  @!P0 SYNCS.PHASECHK.TRANS64 P0, [R0+URZ], R3 ;  /* 0x00000003000085a7 */ /* 0x000ea400080010ff */
[----:B--2---:R-:W-:Y:S05]  /*7840*/  @!P0 BRA `(.L_x_143) ;  /* 0xfffffffc00f08947 */ /* 0x004fea000383ffff */
[----:B------:R-:W-:Y:S05]  /*7850*/  BRA `(.L_x_144) ;  /* 0xffffffac00fc7947 */ /* 0x000fea000383ffff */
.L_x_40:
[----:B----4-:R-:W-:-:S07]  /*7860*/  MOV R0, UR5 ;  /* 0x0000000500007c02 */ /* 0x010fce0008000f00 */
.L_x_145:
[----:B-1----:R1:W2:Y:S02]  /*7870*/  SYNCS.PHASECHK.TRANS64.TRYWAIT P0, [R0+URZ], R3 ;  /* 0x00000003000075a7 */ /* 0x0022a400080011ff */
[----:B--2---:R-:W-:Y:S05]  /*7880*/  @!P0 NANOSLEEP.SYNCS 0x989680 ;  /* 0x009896800000895d */ /* 0x004fea0003900000 */
[----:B------:R-:W2:Y:S02]  /*7890*/  @!P0 SYNCS.PHASECHK.TRANS64 P0, [R0+URZ], R3 ;  /* 0x00000003000085a7 */ /* 0x000ea400080010ff */
[----:B--2---:R-:W-:Y:S05]  /*78a0*/  @!P0 BRA `(.L_x_145) ;  /* 0xfffffffc00f08947 */ /* 0x004fea000383ffff */
[----:B------:R-:W-:Y:S05]  /*78b0*/  BRA `(.L_x_146) ;  /* 0xffffffb000087947 */ /* 0x000fea000383ffff */
.L_x_41:
[----:B----4-:R-:W-:-:S07]  /*78c0*/  MOV R0, UR5 ;  /* 0x0000000500007c02 */ /* 0x010fce0008000f00 */
.L_x_147:
[----:B-1----:R1:W2:Y:S02]  /*78d0*/  SYNCS.PHASECHK.TRANS64.TRYWAIT P0, [R0+URZ], R3 ;  /* 0x00000003000075a7 */ /* 0x0022a400080011ff */
[----:B--2---:R-:W-:Y:S05]  /*78e0*/  @!P0 NANOSLEEP.SYNCS 0x989680 ;  /* 0x009896800000895d */ /* 0x004fea0003900000 */
[----:B------:R-:W2:Y:S02]  /*78f0*/  @!P0 SYNCS.PHASECHK.TRANS64 P0, [R0+URZ], R3 ;  /* 0x00000003000085a7 */ /* 0x000ea400080010ff */
[----:B--2---:R-:W-:Y:S05]  /*7900*/  @!P0 BRA `(.L_x_147) ;  /* 0xfffffffc00f08947 */ /* 0x004fea000383ffff */
[----:B------:R-:W-:Y:S05]  /*7910*/  BRA `(.L_x_148) ;  /* 0xffffffb000147947 */ /* 0x000fea000383ffff */
.L_x_42:
[----:B----4-:R-:W-:-:S07]  /*7920*/  MOV R0, UR5 ;  /* 0x0000000500007c02 */ /* 0x010fce0008000f00 */
.L_x_149:
[----:B-1----:R1:W2:Y:S02]  /*7930*/  SYNCS.PHASECHK.TRANS64.TRYWAIT P0, [R0+URZ], R3 ;  /* 0x00000003000075a7 */ /* 0x0022a400080011ff */
[----:B--2---:R-:W-:Y:S05]  /*7940*/  @!P0 NANOSLEEP.SYNCS 0x989680 ;  /* 0x009896800000895d */ /* 0x004fea0003900000 */
[----:B------:R-:W2:Y:S02]  /*7950*/  @!P0 SYNCS.PHASECHK.TRANS64 P0, [R0+URZ], R3 ;  /* 0x00000003000085a7 */ /* 0x000ea400080010ff */
[----:B--2---:R-:W-:Y:S05]  /*7960*/  @!P0 BRA `(.L_x_149) ;  /* 0xfffffffc00f08947 */ /* 0x004fea000383ffff */
[----:B------:R-:W-:Y:S05]  /*7970*/  BRA `(.L_x_150) ;  /* 0xffffffb000207947 */ /* 0x000fea000383ffff */
.L_x_43:
[----:B----4-:R-:W-:-:S07]  /*7980*/  MOV R0, UR5 ;  /* 0x0000000500007c02 */ /* 0x010fce0008000f00 */
.L_x_151:
[----:B-1----:R1:W2:Y:S02]  /*7990*/  SYNCS.PHASECHK.TRANS64.TRYWAIT P0, [R0+URZ], R3 ;  /* 0x00000003000075a7 */ /* 0x0022a400080011ff */
[----:B--2---:R-:W-:Y:S05]  /*79a0*/  @!P0 NANOSLEEP.SYNCS 0x989680 ;  /* 0x009896800000895d */ /* 0x004fea0003900000 */
[----:B------:R-:W2:Y:S02]  /*79b0*/  @!P0 SYNCS.PHASECHK.TRANS64 P0, [R0+URZ], R3 ;  /* 0x00000003000085a7 */ /* 0x000ea400080010ff */
[----:B--2---:R-:W-:Y:S05]  /*79c0*/  @!P0 BRA `(.L_x_151) ;  /* 0xfffffffc00f08947 */ /* 0x004fea000383ffff */
[----:B------:R-:W-:Y:S05]  /*79d0*/  BRA `(.L_x_152) ;  /* 0xffffffb0002c7947 */ /* 0x000fea000383ffff */
.L_x_44:
[----:B----4-:R-:W-:-:S07]  /*79e0*/  MOV R0, UR5 ;  /* 0x0000000500007c02 */ /* 0x010fce0008000f00 */
.L_x_153:
[----:B-1----:R1:W2:Y:S02]  /*79f0*/  SYNCS.PHASECHK.TRANS64.TRYWAIT P0, [R0+URZ], R3 ;  /* 0x00000003000075a7 */ /* 0x0022a400080011ff */
[----:B--2---:R-:W-:Y:S05]  /*7a00*/  @!P0 NANOSLEEP.SYNCS 0x989680 ;  /* 0x009896800000895d */ /* 0x004fea0003900000 */
[----:B------:R-:W2:Y:S02]  /*7a10*/  @!P0 SYNCS.PHASECHK.TRANS64 P0, [R0+URZ], R3 ;  /* 0x00000003000085a7 */ /* 0x000ea400080010ff */
[----:B--2---:R-:W-:Y:S05]  /*7a20*/  @!P0 BRA `(.L_x_153) ;  /* 0xfffffffc00f08947 */ /* 0x004fea000383ffff */
[----:B------:R-:W-:Y:S05]  /*7a30*/  BRA `(.L_x_154) ;  /* 0xffffffb000387947 */ /* 0x000fea000383ffff */
.L_x_45:
[----:B----4-:R-:W-:-:S07]  /*7a40*/  MOV R0, UR5 ;  /* 0x0000000500007c02 */ /* 0x010fce0008000f00 */
.L_x_155:
[----:B-1----:R1:W2:Y:S02]  /*7a50*/  SYNCS.PHASECHK.TRANS64.TRYWAIT P0, [R0+URZ], R3 ;  /* 0x00000003000075a7 */ /* 0x0022a400080011ff */
[----:B--2---:R-:W-:Y:S05]  /*7a60*/  @!P0 NANOSLEEP.SYNCS 0x989680 ;  /* 0x009896800000895d */ /* 0x004fea0003900000 */
[----:B------:R-:W2:Y:S02]  /*7a70*/  @!P0 SYNCS.PHASECHK.TRANS64 P0, [R0+URZ], R3 ;  /* 0x00000003000085a7 */ /* 0x000ea400080010ff */
[----:B--2---:R-:W-:Y:S05]  /*7a80*/  @!P0 BRA `(.L_x_155) ;  /* 0xfffffffc00f08947 */ /* 0x004fea000383ffff */
[----:B------:R-:W-:Y:S05]  /*7a90*/  BRA `(.L_x_156) ;  /* 0xffffffb000447947 */ /* 0x000fea000383ffff */
.L_x_46:
[----:B----4-:R-:W-:-:S07]  /*7aa0*/  MOV R0, UR5 ;  /* 0x0000000500007c02 */ /* 0x010fce0008000f00 */
.L_x_157:
[----:B-1----:R1:W2:Y:S02]  /*7ab0*/  SYNCS.PHASECHK.TRANS64.TRYWAIT P0, [R0+URZ], R3 ;  /* 0x00000003000075a7 */ /* 0x0022a400080011ff */
[----:B--2---:R-:W-:Y:S05]  /*7ac0*/  @!P0 NANOSLEEP.SYNCS 0x989680 ;  /* 0x009896800000895d */ /* 0x004fea0003900000 */
[----:B------:R-:W2:Y:S02]  /*7ad0*/  @!P0 SYNCS.PHASECHK.TRANS64 P0, [R0+URZ], R3 ;  /* 0x00000003000085a7 */ /* 0x000ea400080010ff */
[----:B--2---:R-:W-:Y:S05]  /*7ae0*/  @!P0 BRA `(.L_x_157) ;  /* 0xfffffffc00f08947 */ /* 0x004fea000383ffff */
[----:B------:R-:W-:Y:S05]  /*7af0*/  BRA `(.L_x_158) ;  /* 0xffffffb000507947 */ /* 0x000fea000383ffff */
.L_x_47:
[----:B----4-:R-:W-:-:S07]  /*7b00*/  MOV R0, UR5 ;  /* 0x0000000500007c02 */ /* 0x010fce0008000f00 */
.L_x_159:
[----:B-1----:R1:W2:Y:S02]  /*7b10*/  SYNCS.PHASECHK.TRANS64.TRYWAIT P0, [R0+URZ], R3 ;  /* 0x00000003000075a7 */ /* 0x0022a400080011ff */
[----:B--2---:R-:W-:Y:S05]  /*7b20*/  @!P0 NANOSLEEP.SYNCS 0x989680 ;  /* 0x009896800000895d */ /* 0x004fea0003900000 */
[----:B------:R-:W2:Y:S02]  /*7b30*/  @!P0 SYNCS.PHASECHK.TRANS64 P0, [R0+URZ], R3 ;  /* 0x00000003000085a7 */ /* 0x000ea400080010ff */
[----:B--2---:R-:W-:Y:S05]  /*7b40*/  @!P0 BRA `(.L_x_159) ;  /* 0xfffffffc00f08947 */ /* 0x004fea000383ffff */
[----:B------:R-:W-:Y:S05]  /*7b50*/  BRA `(.L_x_160) ;  /* 0xffffffb0005c7947 */ /* 0x000fea000383ffff */
.L_x_48:
[----:B----4-:R-:W-:-:S07]  /*7b60*/  MOV R0, UR5 ;  /* 0x0000000500007c02 */ /* 0x010fce0008000f00 */
.L_x_161:
[----:B-1----:R1:W2:Y:S02]  /*7b70*/  SYNCS.PHASECHK.TRANS64.TRYWAIT P0, [R0+URZ], R3 ;  /* 0x00000003000075a7 */ /* 0x0022a400080011ff */
[----:B--2---:R-:W-:Y:S05]  /*7b80*/  @!P0 NANOSLEEP.SYNCS 0x989680 ;  /* 0x009896800000895d */ /* 0x004fea0003900000 */
[----:B------:R-:W2:Y:S02]  /*7b90*/  @!P0 SYNCS.PHASECHK.TRANS64 P0, [R0+URZ], R3 ;  /* 0x00000003000085a7 */ /* 0x000ea400080010ff */
[----:B--2---:R-:W-:Y:S05]  /*7ba0*/  @!P0 BRA `(.L_x_161) ;  /* 0xfffffffc00f08947 */ /* 0x004fea000383ffff */
[----:B------:R-:W-:Y:S05]  /*7bb0*/  BRA `(.L_x_162) ;  /* 0xffffffb000687947 */ /* 0x000fea000383ffff */
.L_x_49:
[----:B----4-:R-:W-:-:S07]  /*7bc0*/  MOV R0, UR5 ;  /* 0x0000000500007c02 */ /* 0x010fce0008000f00 */
.L_x_163:
[----:B-1----:R1:W2:Y:S02]  /*7bd0*/  SYNCS.PHASECHK.TRANS64.TRYWAIT P0, [R0+URZ], R3 ;  /* 0x00000003000075a7 */ /* 0x0022a400080011ff */
[----:B--2---:R-:W-:Y:S05]  /*7be0*/  @!P0 NANOSLEEP.SYNCS 0x989680 ;  /* 0x009896800000895d */ /* 0x004fea0003900000 */
[----:B------:R-:W2:Y:S02]  /*7bf0*/  @!P0 SYNCS.PHASECHK.TRANS64 P0, [R0+URZ], R3 ;  /* 0x00000003000085a7 */ /* 0x000ea400080010ff */
[----:B--2---:R-:W-:Y:S05]  /*7c00*/  @!P0 BRA `(.L_x_163) ;  /* 0xfffffffc00f08947 */ /* 0x004fea000383ffff */
[----:B------:R-:W-:Y:S05]  /*7c10*/  BRA `(.L_x_164) ;  /* 0xffffffb000747947 */ /* 0x000fea000383ffff */
.L_x_50:
[----:B----4-:R-:W-:-:S07]  /*7c20*/  MOV R0, UR5 ;  /* 0x0000000500007c02 */ /* 0x010fce0008000f00 */
.L_x_165:
[----:B-1----:R1:W2:Y:S02]  /*7c30*/  SYNCS.PHASECHK.TRANS64.TRYWAIT P0, [R0+URZ], R3 ;  /* 0x00000003000075a7 */ /* 0x0022a400080011ff */
[----:B--2---:R-:W-:Y:S05]  /*7c40*/  @!P0 NANOSLEEP.SYNCS 0x989680 ;  /* 0x009896800000895d */ /* 0x004fea0003900000 */
[----:B------:R-:W2:Y:S02]  /*7c50*/  @!P0 SYNCS.PHASECHK.TRANS64 P0, [R0+URZ], R3 ;  /* 0x00000003000085a7 */ /* 0x000ea400080010ff */
[----:B--2---:R-:W-:Y:S05]  /*7c60*/  @!P0 BRA `(.L_x_165) ;  /* 0xfffffffc00f08947 */ /* 0x004fea000383ffff */
[----:B------:R-:W-:Y:S05]  /*7c70*/  BRA `(.L_x_166) ;  /* 0xffffffb000807947 */ /* 0x000fea000383ffff */
.L_x_51:
[----:B----4-:R-:W-:-:S07]  /*7c80*/  MOV R0, UR5 ;  /* 0x0000000500007c02 */ /* 0x010fce0008000f00 */
.L_x_167:
[----:B-1----:R1:W2:Y:S02]  /*7c90*/  SYNCS.PHASECHK.TRANS64.TRYWAIT P0, [R0+URZ], R3 ;  /* 0x00000003000075a7 */ /* 0x0022a400080011ff */
[----:B--2---:R-:W-:Y:S05]  /*7ca0*/  @!P0 NANOSLEEP.SYNCS 0x989680 ;  /* 0x009896800000895d */ /* 0x004fea0003900000 */
[----:B------:R-:W2:Y:S02]  /*7cb0*/  @!P0 SYNCS.PHASECHK.TRANS64 P0, [R0+URZ], R3 ;  /* 0x00000003000085a7 */ /* 0x000ea400080010ff */
[----:B--2---:R-:W-:Y:S05]  /*7cc0*/  @!P0 BRA `(.L_x_167) ;  /* 0xfffffffc00f08947 */ /* 0x004fea000383ffff */
[----:B------:R-:W-:Y:S05]  /*7cd0*/  BRA `(.L_x_168) ;  /* 0xffffffb0008c7947 */ /* 0x000fea000383ffff */
.L_x_52:
[----:B----4-:R-:W-:-:S07]  /*7ce0*/  MOV R0, UR5 ;  /* 0x0000000500007c02 */ /* 0x010fce0008000f00 */
.L_x_169:
[----:B-1----:R1:W2:Y:S02]  /*7cf0*/  SYNCS.PHASECHK.TRANS64.TRYWAIT P0, [R0+URZ], R3 ;  /* 0x00000003000075a7 */ /* 0x0022a400080011ff */
[----:B--2---:R-:W-:Y:S05]  /*7d00*/  @!P0 NANOSLEEP.SYNCS 0x989680 ;  /* 0x009896800000895d */ /* 0x004fea0003900000 */
[----:B------:R-:W2:Y:S02]  /*7d10*/  @!P0 SYNCS.PHASECHK.TRANS64 P0, [R0+URZ], R3 ;  /* 0x00000003000085a7 */ /* 0x000ea400080010ff */
[----:B--2---:R-:W-:Y:S05]  /*7d20*/  @!P0 BRA `(.L_x_169) ;  /* 0xfffffffc00f08947 */ /* 0x004fea000383ffff */
[----:B------:R-:W-:Y:S05]  /*7d30*/  BRA `(.L_x_170) ;  /* 0xffffffb000987947 */ /* 0x000fea000383ffff */
.L_x_53:
[----:B----4-:R-:W-:-:S07]  /*7d40*/  MOV R0, UR5 ;  /* 0x0000000500007c02 */ /* 0x010fce0008000f00 */
.L_x_171:
[----:B-1----:R1:W2:Y:S02]  /*7d50*/  SYNCS.PHASECHK.TRANS64.TRYWAIT P0, [R0+URZ], R3 ;  /* 0x00000003000075a7 */ /* 0x0022a400080011ff */
[----:B--2---:R-:W-:Y:S05]  /*7d60*/  @!P0 NANOSLEEP.SYNCS 0x989680 ;  /* 0x009896800000895d */ /* 0x004fea0003900000 */
[----:B------:R-:W2:Y:S02]  /*7d70*/  @!P0 SYNCS.PHASECHK.TRANS64 P0, [R0+URZ], R3 ;  /* 0x00000003000085a7 */ /* 0x000ea400080010ff */
[----:B--2---:R-:W-:Y:S05]  /*7d80*/  @!P0 BRA `(.L_x_171) ;  /* 0xfffffffc00f08947 */ /* 0x004fea000383ffff */
[----:B------:R-:W-:Y:S05]  /*7d90*/  BRA `(.L_x_172) ;  /* 0xffffffb000a47947 */ /* 0x000fea000383ffff */
.L_x_54:
[----:B----4-:R-:W-:-:S07]  /*7da0*/  MOV R0, UR5 ;  /* 0x0000000500007c02 */ /* 0x010fce0008000f00 */
.L_x_173:
[----:B-1----:R1:W2:Y:S02]  /*7db0*/  SYNCS.PHASECHK.TRANS64.TRYWAIT P0, [R0+URZ], R3 ;  /* 0x00000003000075a7 */ /* 0x0022a400080011ff */
[----:B--2---:R-:W-:Y:S05]  /*7dc0*/  @!P0 NANOSLEEP.SYNCS 0x989680 ;  /* 0x009896800000895d */ /* 0x004fea0003900000 */
[----:B------:R-:W2:Y:S02]  /*7dd0*/  @!P0 SYNCS.PHASECHK.TRANS64 P0, [R0+URZ], R3 ;  /* 0x00000003000085a7 */ /* 0x000ea400080010ff */
[----:B--2---:R-:W-:Y:S05]  /*7de0*/  @!P0 BRA `(.L_x_173) ;  /* 0xfffffffc00f08947 */ /* 0x004fea000383ffff */
[----:B------:R-:W-:Y:S05]  /*7df0*/  BRA `(.L_x_174) ;  /* 0xffffffb000b07947 */ /* 0x000fea000383ffff */
.L_x_55:
[----:B----4-:R-:W-:-:S07]  /*7e00*/  MOV R0, UR5 ;  /* 0x0000000500007c02 */ /* 0x010fce0008000f00 */
.L_x_175:
[----:B-1----:R1:W2:Y:S02]  /*7e10*/  SYNCS.PHASECHK.TRANS64.TRYWAIT P0, [R0+URZ], R3 ;  /* 0x00000003000075a7 */ /* 0x0022a400080011ff */
[----:B--2---:R-:W-:Y:S05]  /*7e20*/  @!P0 NANOSLEEP.SYNCS 0x989680 ;  /* 0x009896800000895d */ /* 0x004fea0003900000 */
[----:B------:R-:W2:Y:S02]  /*7e30*/  @!P0 SYNCS.PHASECHK.TRANS64 P0, [R0+URZ], R3 ;  /* 0x00000003000085a7 */ /* 0x000ea400080010ff */
[----:B--2---:R-:W-:Y:S05]  /*7e40*/  @!P0 BRA `(.L_x_175) ;  /* 0xfffffffc00f08947 */ /* 0x004fea000383ffff */
[----:B------:R-:W-:Y:S05]  /*7e50*/  BRA `(.L_x_176) ;  /* 0xffffffb000bc7947 */ /* 0x000fea000383ffff */
.L_x_56:
[----:B----4-:R-:W-:-:S07]  /*7e60*/  MOV R0, UR5 ;  /* 0x0000000500007c02 */ /* 0x010fce0008000f00 */
.L_x_177:
[----:B-1----:R1:W2:Y:S02]  /*7e70*/  SYNCS.PHASECHK.TRANS64.TRYWAIT P0, [R0+URZ], R3 ;  /* 0x00000003000075a7 */ /* 0x0022a400080011ff */
[----:B--2---:R-:W-:Y:S05]  /*7e80*/  @!P0 NANOSLEEP.SYNCS 0x989680 ;  /* 0x009896800000895d */ /* 0x004fea0003900000 */
[----:B------:R-:W2:Y:S02]  /*7e90*/  @!P0 SYNCS.PHASECHK.TRANS64 P0, [R0+URZ], R3 ;  /* 0x00000003000085a7 */ /* 0x000ea400080010ff */
[----:B--2---:R-:W-:Y:S05]  /*7ea0*/  @!P0 BRA `(.L_x_177) ;  /* 0xfffffffc00f08947 */ /* 0x004fea000383ffff */
[----:B------:R-:W-:Y:S05]  /*7eb0*/  BRA `(.L_x_178) ;  /* 0xffffffb000c87947 */ /* 0x000fea000383ffff */
.L_x_57:
[----:B----4-:R-:W-:-:S07]  /*7ec0*/  MOV R0, UR5 ;  /* 0x0000000500007c02 */ /* 0x010fce0008000f00 */
.L_x_179:
[----:B-1----:R1:W2:Y:S02]  /*7ed0*/  SYNCS.PHASECHK.TRANS64.TRYWAIT P0, [R0+URZ], R3 ;  /* 0x00000003000075a7 */ /* 0x0022a400080011ff */
[----:B--2---:R-:W-:Y:S05]  /*7ee0*/  @!P0 NANOSLEEP.SYNCS 0x989680 ;  /* 0x009896800000895d */ /* 0x004fea0003900000 */
[----:B------:R-:W2:Y:S02]  /*7ef0*/  @!P0 SYNCS.PHASECHK.TRANS64 P0, [R0+URZ], R3 ;  /* 0x00000003000085a7 */ /* 0x000ea400080010ff */
[----:B--2---:R-:W-:Y:S05]  /*7f00*/  @!P0 BRA `(.L_x_179) ;  /* 0xfffffffc00f08947 */ /* 0x004fea000383ffff */
[----:B------:R-:W-:Y:S05]  /*7f10*/  BRA `(.L_x_180) ;  /* 0xffffffb000d47947 */ /* 0x000fea000383ffff */
.L_x_58:
[----:B----4-:R-:W-:-:S07]  /*7f20*/  MOV R0, UR5 ;  /* 0x0000000500007c02 */ /* 0x010fce0008000f00 */
.L_x_181:
[----:B-1----:R1:W2:Y:S02]  /*7f30*/  SYNCS.PHASECHK.TRANS64.TRYWAIT P0, [R0+URZ], R3 ;  /* 0x00000003000075a7 */ /* 0x0022a400080011ff */
[----:B--2---:R-:W-:Y:S05]  /*7f40*/  @!P0 NANOSLEEP.SYNCS 0x989680 ;  /* 0x009896800000895d */ /* 0x004fea0003900000 */
[----:B------:R-:W2:Y:S02]  /*7f50*/  @!P0 SYNCS.PHASECHK.TRANS64 P0, [R0+URZ], R3 ;  /* 0x00000003000085a7 */ /* 0x000ea400080010ff */
[----:B--2---:R-:W-:Y:S05]  /*7f60*/  @!P0 BRA `(.L_x_181) ;  /* 0xfffffffc00f08947 */ /* 0x004fea000383ffff */
[----:B------:R-:W-:Y:S05]  /*7f70*/  BRA `(.L_x_182) ;  /* 0xffffffb000e07947 */ /* 0x000fea000383ffff */
.L_x_59:
[----:B----4-:R-:W-:-:S07]  /*7f80*/  MOV R0, UR5 ;  /* 0x0000000500007c02 */ /* 0x010fce0008000f00 */
.L_x_183:
[----:B-1----:R1:W2:Y:S02]  /*7f90*/  SYNCS.PHASECHK.TRANS64.TRYWAIT P0, [R0+URZ], R3 ;  /* 0x00000003000075a7 */ /* 0x0022a400080011ff */
[----:B--2---:R-:W-:Y:S05]  /*7fa0*/  @!P0 NANOSLEEP.SYNCS 0x989680 ;  /* 0x009896800000895d */ /* 0x004fea0003900000 */
[----:B------:R-:W2:Y:S02]  /*7fb0*/  @!P0 SYNCS.PHASECHK.TRANS64 P0, [R0+URZ], R3 ;  /* 0x00000003000085a7 */ /* 0x000ea400080010ff */
[----:B--2---:R-:W-:Y:S05]  /*7fc0*/  @!P0 BRA `(.L_x_183) ;  /* 0xfffffffc00f08947 */ /* 0x004fea000383ffff */
[----:B------:R-:W-:Y:S05]  /*7fd0*/  BRA `(.L_x_184) ;  /* 0xffffffb000ec7947 */ /* 0x000fea000383ffff */
.L_x_60:
[----:B----4-:R-:W-:-:S07]  /*7fe0*/  MOV R0, UR5 ;  /* 0x0000000500007c02 */ /* 0x010fce0008000f00 */
.L_x_185:
[----:B-1----:R1:W2:Y:S02]  /*7ff0*/  SYNCS.PHASECHK.TRANS64.TRYWAIT P0, [R0+URZ], R3 ;  /* 0x00000003000075a7 */ /* 0x0022a400080011ff */
[----:B--2---:R-:W-:Y:S05]  /*8000*/  @!P0 NANOSLEEP.SYNCS 0x989680 ;  /* 0x009896800000895d */ /* 0x004fea0003900000 */
[----:B------:R-:W2:Y:S02]  /*8010*/  @!P0 SYNCS.PHASECHK.TRANS64 P0, [R0+URZ], R3 ;  /* 0x00000003000085a7 */ /* 0x000ea400080010ff */
[----:B--2---:R-:W-:Y:S05]  /*8020*/  @!P0 BRA `(.L_x_185) ;  /* 0xfffffffc00f08947 */ /* 0x004fea000383ffff */
[----:B------:R-:W-:Y:S05]  /*8030*/  BRA `(.L_x_186) ;  /* 0xffffffb000f87947 */ /* 0x000fea000383ffff */
.L_x_61:
[----:B----4-:R-:W-:-:S07]  /*8040*/  MOV R0, UR5 ;  /* 0x0000000500007c02 */ /* 0x010fce0008000f00 */
.L_x_187:
[----:B-1----:R1:W2:Y:S02]  /*8050*/  SYNCS.PHASECHK.TRANS64.TRYWAIT P0, [R0+URZ], R3 ;  /* 0x00000003000075a7 */ /* 0x0022a400080011ff */
[----:B--2---:R-:W-:Y:S05]  /*8060*/  @!P0 NANOSLEEP.SYNCS 0x989680 ;  /* 0x009896800000895d */ /* 0x004fea0003900000 */
[----:B------:R-:W2:Y:S02]  /*8070*/  @!P0 SYNCS.PHASECHK.TRANS64 P0, [R0+URZ], R3 ;  /* 0x00000003000085a7 */ /* 0x000ea400080010ff */
[----:B--2---:R-:W-:Y:S05]  /*8080*/  @!P0 BRA `(.L_x_187) ;  /* 0xfffffffc00f08947 */ /* 0x004fea000383ffff */
[----:B------:R-:W-:Y:S05]  /*8090*/  BRA `(.L_x_188) ;  /* 0xffffffb400047947 */ /* 0x000fea000383ffff */
.L_x_62:
[----:B----4-:R-:W-:-:S07]  /*80a0*/  MOV R0, UR5 ;  /* 0x0000000500007c02 */ /* 0x010fce0008000f00 */
.L_x_189:
[----:B-1----:R1:W2:Y:S02]  /*80b0*/  SYNCS.PHASECHK.TRANS64.TRYWAIT P0, [R0+URZ], R3 ;  /* 0x00000003000075a7 */ /* 0x0022a400080011ff */
[----:B--2---:R-:W-:Y:S05]  /*80c0*/  @!P0 NANOSLEEP.SYNCS 0x989680 ;  /* 0x009896800000895d */ /* 0x004fea0003900000 */
[----:B------:R-:W2:Y:S02]  /*80d0*/  @!P0 SYNCS.PHASECHK.TRANS64 P0, [R0+URZ], R3 ;  /* 0x00000003000085a7 */ /* 0x000ea400080010ff */
[----:B--2---:R-:W-:Y:S05]  /*80e0*/  @!P0 BRA `(.L_x_189) ;  /* 0xfffffffc00f08947 */ /* 0x004fea000383ffff */
[----:B------:R-:W-:Y:S05]  /*80f0*/  BRA `(.L_x_190) ;  /* 0xffffffb400107947 */ /* 0x000fea000383ffff */
.L_x_63:
[----:B----4-:R-:W-:-:S07]  /*8100*/  MOV R0, UR5 ;  /* 0x0000000500007c02 */ /* 0x010fce0008000f00 */
.L_x_191:
[----:B-1----:R1:W2:Y:S02]  /*8110*/  SYNCS.PHASECHK.TRANS64.TRYWAIT P0, [R0+URZ], R3 ;  /* 0x00000003000075a7 */ /* 0x0022a400080011ff */
[----:B--2---:R-:W-:Y:S05]  /*8120*/  @!P0 NANOSLEEP.SYNCS 0x989680 ;  /* 0x009896800000895d */ /* 0x004fea0003900000 */
[----:B------:R-:W2:Y:S02]  /*8130*/  @!P0 SYNCS.PHASECHK.TRANS64 P0, [R0+URZ], R3 ;  /* 0x00000003000085a7 */ /* 0x000ea400080010ff */
[----:B--2---:R-:W-:Y:S05]  /*8140*/  @!P0 BRA `(.L_x_191) ;  /* 0xfffffffc00f08947 */ /* 0x004fea000383ffff */
[----:B------:R-:W-:Y:S05]  /*8150*/  BRA `(.L_x_192) ;  /* 0xffffffb4001c7947 */ /* 0x000fea000383ffff */
.L_x_64:
[----:B----4-:R-:W-:-:S07]  /*8160*/  MOV R0, UR5 ;  /* 0x0000000500007c02 */ /* 0x010fce0008000f00 */
.L_x_193:
[----:B-1----:R1:W2:Y:S02]  /*8170*/  SYNCS.PHASECHK.TRANS64.TRYWAIT P0, [R0+URZ], R3 ;  /* 0x00000003000075a7 */ /* 0x0022a400080011ff */
[----:B--2---:R-:W-:Y:S05]  /*8180*/  @!P0 NANOSLEEP.SYNCS 0x989680 ;  /* 0x009896800000895d */ /* 0x004fea0003900000 */
[----:B------:R-:W2:Y:S02]  /*8190*/  @!P0 SYNCS.PHASECHK.TRANS64 P0, [R0+URZ], R3 ;  /* 0x00000003000085a7 */ /* 0x000ea400080010ff */
[----:B--2---:R-:W-:Y:S05]  /*81a0*/  @!P0 BRA `(.L_x_193) ;  /* 0xfffffffc00f08947 */ /* 0x004fea000383ffff */
[----:B------:R-:W-:Y:S05]  /*81b0*/  BRA `(.L_x_194) ;  /* 0xffffffb400287947 */ /* 0x000fea000383ffff */
.L_x_65:
[----:B----4-:R-:W-:-:S07]  /*81c0*/  MOV R0, UR5 ;  /* 0x0000000500007c02 */ /* 0x010fce0008000f00 */
.L_x_195:
[----:B-1----:R1:W2:Y:S02]  /*81d0*/  SYNCS.PHASECHK.TRANS64.TRYWAIT P0, [R0+URZ], R3 ;  /* 0x00000003000075a7 */ /* 0x0022a400080011ff */
[----:B--2---:R-:W-:Y:S05]  /*81e0*/  @!P0 NANOSLEEP.SYNCS 0x989680 ;  /* 0x009896800000895d */ /* 0x004fea0003900000 */
[----:B------:R-:W2:Y:S02]  /*81f0*/  @!P0 SYNCS.PHASECHK.TRANS64 P0, [R0+URZ], R3 ;  /* 0x00000003000085a7 */ /* 0x000ea400080010ff */
[----:B--2---:R-:W-:Y:S05]  /*8200*/  @!P0 BRA `(.L_x_195) ;  /* 0xfffffffc00f08947 */ /* 0x004fea000383ffff */
[----:B------:R-:W-:Y:S05]  /*8210*/  BRA `(.L_x_196) ;  /* 0xffffffb400347947 */ /* 0x000fea000383ffff */
.L_x_66:
[----:B----4-:R-:W-:-:S07]  /*8220*/  MOV R0, UR5 ;  /* 0x0000000500007c02 */ /* 0x010fce0008000f00 */
.L_x_197:
[----:B-1----:R1:W2:Y:S02]  /*8230*/  SYNCS.PHASECHK.TRANS64.TRYWAIT P0, [R0+URZ], R3 ;  /* 0x00000003000075a7 */ /* 0x0022a400080011ff */
[----:B--2---:R-:W-:Y:S05]  /*8240*/  @!P0 NANOSLEEP.SYNCS 0x989680 ;  /* 0x009896800000895d */ /* 0x004fea0003900000 */
[----:B------:R-:W2:Y:S02]  /*8250*/  @!P0 SYNCS.PHASECHK.TRANS64 P0, [R0+URZ], R3 ;  /* 0x00000003000085a7 */ /* 0x000ea400080010ff */
[----:B--2---:R-:W-:Y:S05]  /*8260*/  @!P0 BRA `(.L_x_197) ;  /* 0xfffffffc00f08947 */ /* 0x004fea000383ffff */
[----:B------:R-:W-:Y:S05]  /*8270*/  BRA `(.L_x_198) ;  /* 0xffffffb400407947 */ /* 0x000fea000383ffff */
.L_x_67:
[----:B----4-:R-:W-:-:S07]  /*8280*/  MOV R0, UR5 ;  /* 0x0000000500007c02 */ /* 0x010fce0008000f00 */
.L_x_199:
[----:B-1----:R1:W2:Y:S02]  /*8290*/  SYNCS.PHASECHK.TRANS64.TRYWAIT P0, [R0+URZ], R3 ;  /* 0x00000003000075a7 */ /* 0x0022a400080011ff */
[----:B--2---:R-:W-:Y:S05]  /*82a0*/  @!P0 NANOSLEEP.SYNCS 0x989680 ;  /* 0x009896800000895d */ /* 0x004fea0003900000 */
[----:B------:R-:W2:Y:S02]  /*82b0*/  @!P0 SYNCS.PHASECHK.TRANS64 P0, [R0+URZ], R3 ;  /* 0x00000003000085a7 */ /* 0x000ea400080010ff */
[----:B--2---:R-:W-:Y:S05]  /*82c0*/  @!P0 BRA `(.L_x_199) ;  /* 0xfffffffc00f08947 */ /* 0x004fea000383ffff */
[----:B------:R-:W-:Y:S05]  /*82d0*/  BRA `(.L_x_200) ;  /* 0xffffffb4004c7947 */ /* 0x000fea000383ffff */
.L_x_68:
[----:B----4-:R-:W-:-:S07]  /*82e0*/  MOV R0, UR5 ;  /* 0x0000000500007c02 */ /* 0x010fce0008000f00 */
.L_x_201:
[----:B-1----:R1:W2:Y:S02]  /*82f0*/  SYNCS.PHASECHK.TRANS64.TRYWAIT P0, [R0+URZ], R3 ;  /* 0x00000003000075a7 */ /* 0x0022a400080011ff */
[----:B--2---:R-:W-:Y:S05]  /*8300*/  @!P0 NANOSLEEP.SYNCS 0x989680 ;  /* 0x009896800000895d */ /* 0x004fea0003900000 */
[----:B------:R-:W2:Y:S02]  /*8310*/  @!P0 SYNCS.PHASECHK.TRANS64 P0, [R0+URZ], R3 ;  /* 0x00000003000085a7 */ /* 0x000ea400080010ff */
[----:B--2---:R-:W-:Y:S05]  /*8320*/  @!P0 BRA `(.L_x_201) ;  /* 0xfffffffc00f08947 */ /* 0x004fea000383ffff */
[----:B------:R-:W-:Y:S05]  /*8330*/  BRA `(.L_x_202) ;  /* 0xffffffb400587947 */ /* 0x000fea000383ffff */
.L_x_69:
[----:B----4-:R-:W-:-:S07]  /*8340*/  MOV R0, UR5 ;  /* 0x0000000500007c02 */ /* 0x010fce0008000f00 */
.L_x_203:
[----:B-1----:R1:W2:Y:S02]  /*8350*/  SYNCS.PHASECHK.TRANS64.TRYWAIT P0, [R0+URZ], R3 ;  /* 0x00000003000075a7 */ /* 0x0022a400080011ff */
[----:B--2---:R-:W-:Y:S05]  /*8360*/  @!P0 NANOSLEEP.SYNCS 0x989680 ;  /* 0x009896800000895d */ /* 0x004fea0003900000 */
[----:B------:R-:W2:Y:S02]  /*8370*/  @!P0 SYNCS.PHASECHK.TRANS64 P0, [R0+URZ], R3 ;  /* 0x00000003000085a7 */ /* 0x000ea400080010ff */
[----:B--2---:R-:W-:Y:S05]  /*8380*/  @!P0 BRA `(.L_x_203) ;  /* 0xfffffffc00f08947 */ /* 0x004fea000383ffff */
[----:B------:R-:W-:Y:S05]  /*8390*/  BRA `(.L_x_204) ;  /* 0xffffffb400647947 */ /* 0x000fea000383ffff */
.L_x_70:
[----:B----4-:R-:W-:-:S07]  /*83a0*/  MOV R0, UR5 ;  /* 0x0000000500007c02 */ /* 0x010fce0008000f00 */
.L_x_205:
[----:B-1----:R1:W2:Y:S02]  /*83b0*/  SYNCS.PHASECHK.TRANS64.TRYWAIT P0, [R0+URZ], R3 ;  /* 0x00000003000075a7 */ /* 0x0022a400080011ff */
[----:B--2---:R-:W-:Y:S05]  /*83c0*/  @!P0 NANOSLEEP.SYNCS 0x989680 ;  /* 0x009896800000895d */ /* 0x004fea0003900000 */
[----:B------:R-:W2:Y:S02]  /*83d0*/  @!P0 SYNCS.PHASECHK.TRANS64 P0, [R0+URZ], R3 ;  /* 0x00000003000085a7 */ /* 0x000ea400080010ff */
[----:B--2---:R-:W-:Y:S05]  /*83e0*/  @!P0 BRA `(.L_x_205) ;  /* 0xfffffffc00f08947 */ /* 0x004fea000383ffff */
[----:B------:R-:W-:Y:S05]  /*83f0*/  BRA `(.L_x_206) ;  /* 0xffffffb400707947 */ /* 0x000fea000383ffff */
.L_x_71:
[----:B----4-:R-:W-:-:S07]  /*8400*/  MOV R0, UR5 ;  /* 0x0000000500007c02 */ /* 0x010fce0008000f00 */
.L_x_207:
[----:B-1----:R1:W2:Y:S02]  /*8410*/  SYNCS.PHASECHK.TRANS64.TRYWAIT P0, [R0+URZ], R3 ;  /* 0x00000003000075a7 */ /* 0x0022a400080011ff */
[----:B--2---:R-:W-:Y:S05]  /*8420*/  @!P0 NANOSLEEP.SYNCS 0x989680 ;  /* 0x009896800000895d */ /* 0x004fea0003900000 */
[----:B------:R-:W2:Y:S02]  /*8430*/  @!P0 SYNCS.PHASECHK.TRANS64 P0, [R0+URZ], R3 ;  /* 0x00000003000085a7 */ /* 0x000ea400080010ff */
[----:B--2---:R-:W-:Y:S05]  /*8440*/  @!P0 BRA `(.L_x_207) ;  /* 0xfffffffc00f08947 */ /* 0x004fea000383ffff */
[----:B------:R-:W-:Y:S05]  /*8450*/  BRA `(.L_x_208) ;  /* 0xffffffb4007c7947 */ /* 0x000fea000383ffff */
.L_x_74:
[----:B-1----:R1:W2:Y:S02]  /*8460*/  SYNCS.PHASECHK.TRANS64.TRYWAIT P0, [R0+URZ+0x2d0], R5 ;  /* 0x0002d005000075a7 */ /* 0x0022a400080011ff */
[----:B--2---:R-:W-:Y:S05]  /*8470*/  @!P0 NANOSLEEP.SYNCS 0x989680 ;  /* 0x009896800000895d */ /* 0x004fea0003900000 */
[----:B------:R-:W2:Y:S02]  /*8480*/  @!P0 SYNCS.PHASECHK.TRANS64 P0, [R0+URZ+0x2d0], R5 ;  /* 0x0002d005000085a7 */ /* 0x000ea400080010ff */
[----:B--2---:R-:W-:Y:S05]  /*8490*/  @!P0 BRA `(.L_x_74) ;  /* 0xfffffffc00f08947 */ /* 0x004fea000383ffff */
[----:B------:R-:W-:Y:S05]  /*84a0*/  BRA `(.L_x_209) ;  /* 0xffffffb400d87947 */ /* 0x000fea000383ffff */
.L_x_75:
[----:B------:R-:W-:-:S07]  /*84b0*/  MOV R0, UR5 ;  /* 0x0000000500007c02 */ /* 0x000fce0008000f00 */
.L_x_210:
[----:B-1----:R1:W2:Y:S02]  /*84c0*/  SYNCS.PHASECHK.TRANS64.TRYWAIT P0, [R0+URZ+0x280], R5 ;  /* 0x00028005000075a7 */ /* 0x0022a400080011ff */
[----:B--2---:R-:W-:Y:S05]  /*84d0*/  @!P0 NANOSLEEP.SYNCS 0x989680 ;  /* 0x009896800000895d */ /* 0x004fea0003900000 */
[----:B------:R-:W2:Y:S02]  /*84e0*/  @!P0 SYNCS.PHASECHK.TRANS64 P0, [R0+URZ+0x280], R5 ;  /* 0x00028005000085a7 */ /* 0x000ea400080010ff */
[----:B--2---:R-:W-:Y:S05]  /*84f0*/  @!P0 BRA `(.L_x_210) ;  /* 0xfffffffc00f08947 */ /* 0x004fea000383ffff */
[----:B------:R-:W-:Y:S05]  /*8500*/  BRA `(.L_x_211) ;  /* 0xffffffb400e87947 */ /* 0x000fea000383ffff */
.L_x_76:
[----:B-1----:R1:W2:Y:S02]  /*8510*/  SYNCS.PHASECHK.TRANS64.TRYWAIT P1, [R0+URZ+0x270], R5 ;  /* 0x00027005000075a7 */ /* 0x0022a400080211ff */
[----:B--2---:R-:W-:Y:S05]  /*8520*/  @!P1 NANOSLEEP.SYNCS 0x989680 ;  /* 0x009896800000995d */ /* 0x004fea0003900000 */
[----:B------:R-:W2:Y:S02]  /*8530*/  @!P1 SYNCS.PHASECHK.TRANS64 P1, [R0+URZ+0x270], R5 ;  /* 0x00027005000095a7 */ /* 0x000ea400080210ff */
[----:B--2---:R-:W-:Y:S05]  /*8540*/  @!P1 BRA `(.L_x_76) ;  /* 0xfffffffc00f09947 */ /* 0x004fea000383ffff */
[----:B------:R-:W-:Y:S05]  /*8550*/  BRA `(.L_x_212) ;  /* 0xffffffb800187947 */ /* 0x000fea000383ffff */
.L_x_79:
[----:B------:R-:W-:-:S07]  /*8560*/  MOV R0, UR5 ;  /* 0x0000000500007c02 */ /* 0x000fce0008000f00 */
.L_x_213:
[----:B-1----:R1:W2:Y:S02]  /*8570*/  SYNCS.PHASECHK.TRANS64.TRYWAIT P0, [R0+URZ+0x280], R3 ;  /* 0x00028003000075a7 */ /* 0x0022a400080011ff */
[----:B--2---:R-:W-:Y:S05]  /*8580*/  @!P0 NANOSLEEP.SYNCS 0x989680 ;  /* 0x009896800000895d */ /* 0x004fea0003900000 */
[----:B------:R-:W2:Y:S02]  /*8590*/  @!P0 SYNCS.PHASECHK.TRANS64 P0, [R0+URZ+0x280], R3 ;  /* 0x00028003000085a7 */ /* 0x000ea400080010ff */
[----:B--2---:R-:W-:Y:S05]  /*85a0*/  @!P0 BRA `(.L_x_213) ;  /* 0xfffffffc00f08947 */ /* 0x004fea000383ffff */
[----:B------:R-:W-:Y:S05]  /*85b0*/  BRA `(.L_x_78) ;  /* 0xffffffb8006c7947 */ /* 0x000fea000383ffff */
.L_x_86:
[----:B-1----:R1:W2:Y:S02]  /*85c0*/  SYNCS.PHASECHK.TRANS64.TRYWAIT P1, [R0+URZ+0x270], R5 ;  /* 0x00027005000075a7 */ /* 0x0022a400080211ff */
[----:B--2---:R-:W-:Y:S05]  /*85d0*/  @!P1 NANOSLEEP.SYNCS 0x989680 ;  /* 0x009896800000995d */ /* 0x004fea0003900000 */
[----:B------:R-:W2:Y:S02]  /*85e0*/  @!P1 SYNCS.PHASECHK.TRANS64 P1, [R0+URZ+0x270], R5 ;  /* 0x00027005000095a7 */ /* 0x000ea400080210ff */
[----:B--2---:R-:W-:Y:S05]  /*85f0*/  @!P1 BRA `(.L_x_86) ;  /* 0xfffffffc00f09947 */ /* 0x004fea000383ffff */
[----:B------:R-:W-:Y:S05]  /*8600*/  BRA `(.L_x_214) ;  /* 0xffffffbc00cc7947 */ /* 0x000fea000383ffff */
.L_x_87:
[----:B------:R-:W-:-:S07]  /*8610*/  MOV R3, UR8 ;  /* 0x0000000800037c02 */ /* 0x000fce0008000f00 */
.L_x_215:
[----:B-1----:R1:W2:Y:S02]  /*8620*/  SYNCS.PHASECHK.TRANS64.TRYWAIT P0, [R3+URZ+0x2b0], R0 ;  /* 0x0002b000030075a7 */ /* 0x0022a400080011ff */
[----:B--2---:R-:W-:Y:S05]  /*8630*/  @!P0 NANOSLEEP.SYNCS 0x989680 ;  /* 0x009896800000895d */ /* 0x004fea0003900000 */
[----:B------:R-:W2:Y:S02]  /*8640*/  @!P0 SYNCS.PHASECHK.TRANS64 P0, [R3+URZ+0x2b0], R0 ;  /* 0x0002b000030085a7 */ /* 0x000ea400080010ff */
[----:B--2---:R-:W-:Y:S05]  /*8650*/  @!P0 BRA `(.L_x_215) ;  /* 0xfffffffc00f08947 */ /* 0x004fea000383ffff */
[----:B------:R-:W-:Y:S05]  /*8660*/  BRA `(.L_x_216) ;  /* 0xffffffc0001c7947 */ /* 0x000fea000383ffff */
.L_x_90:
[----:B------:R-:W-:Y:S07]  /*8670*/  MOV R0, UR7 ;  /* 0x0000000700007c02 */ /* 0x000fee0008000f00 */
.L_x_217:
[----:B-1----:R1:W2:Y:S02]  /*8680*/  SYNCS.PHASECHK.TRANS64.TRYWAIT P0, [R0+URZ], R3 ;  /* 0x00000003000075a7 */ /* 0x0022a400080011ff */
[----:B--2---:R-:W-:Y:S05]  /*8690*/  @!P0 NANOSLEEP.SYNCS 0x989680 ;  /* 0x009896800000895d */ /* 0x004fea0003900000 */
[----:B------:R-:W2:Y:S02]  /*86a0*/  @!P0 SYNCS.PHASECHK.TRANS64 P0, [R0+URZ], R3 ;  /* 0x00000003000085a7 */ /* 0x000ea400080010ff */
[----:B--2---:R-:W-:Y:S05]  /*86b0*/  @!P0 BRA `(.L_x_217) ;  /* 0xfffffffc00f08947 */ /* 0x004fea000383ffff */
[----:B------:R-:W-:Y:S05]  /*86c0*/  BRA `(.L_x_89) ;  /* 0xffffffc000387947 */ /* 0x000fea000383ffff */
.L_x_93:
[----:B------:R-:W-:-:S07]  /*86d0*/  MOV R0, UR5 ;  /* 0x0000000500007c02 */ /* 0x000fce0008000f00 */
.L_x_218:
[----:B--2---:R2:W3:Y:S02]  /*86e0*/  SYNCS.PHASECHK.TRANS64.TRYWAIT P0, [R0+URZ], R3 ;  /* 0x00000003000075a7 */ /* 0x0044e400080011ff */
[----:B---3--:R-:W-:Y:S05]  /*86f0*/  @!P0 NANOSLEEP.SYNCS 0x989680 ;  /* 0x009896800000895d */ /* 0x008fea0003900000 */
[----:B------:R-:W3:Y:S02]  /*8700*/  @!P0 SYNCS.PHASECHK.TRANS64 P0, [R0+URZ], R3 ;  /* 0x00000003000085a7 */ /* 0x000ee400080010ff */
[----:B---3--:R-:W-:Y:S05]  /*8710*/  @!P0 BRA `(.L_x_218) ;  /* 0xfffffffc00f08947 */ /* 0x008fea000383ffff */
[----:B------:R-:W-:Y:S05]  /*8720*/  BRA `(.L_x_219) ;  /* 0xffffffc000ec7947 */ /* 0x000fea000383ffff */
.L_x_94:
[----:B------:R-:W-:-:S07]  /*8730*/  MOV R0, UR5 ;  /* 0x0000000500007c02 */ /* 0x000fce0008000f00 */
.L_x_220:
[----:B-1----:R1:W2:Y:S02]  /*8740*/  SYNCS.PHASECHK.TRANS64.TRYWAIT P0, [R0+URZ], R3 ;  /* 0x00000003000075a7 */ /* 0x0022a400080011ff */
[----:B--2---:R-:W-:Y:S05]  /*8750*/  @!P0 NANOSLEEP.SYNCS 0x989680 ;  /* 0x009896800000895d */ /* 0x004fea0003900000 */
[----:B------:R-:W2:Y:S02]  /*8760*/  @!P0 SYNCS.PHASECHK.TRANS64 P0, [R0+URZ], R3 ;  /* 0x00000003000085a7 */ /* 0x000ea400080010ff */
[----:B--2---:R-:W-:Y:S05]  /*8770*/  @!P0 BRA `(.L_x_220) ;  /* 0xfffffffc00f08947 */ /* 0x004fea000383ffff */
[----:B------:R-:W-:Y:S05]  /*8780*/  BRA `(.L_x_221) ;  /* 0xffffffc000f87947 */ /* 0x000fea000383ffff */
.L_x_95:
[----:B------:R-:W-:-:S07]  /*8790*/  MOV R0, UR5 ;  /* 0x0000000500007c02 */ /* 0x000fce0008000f00 */
.L_x_222:
[----:B-1----:R1:W2:Y:S02]  /*87a0*/  SYNCS.PHASECHK.TRANS64.TRYWAIT P0, [R0+URZ], R3 ;  /* 0x00000003000075a7 */ /* 0x0022a400080011ff */
[----:B--2---:R-:W-:Y:S05]  /*87b0*/  @!P0 NANOSLEEP.SYNCS 0x989680 ;  /* 0x009896800000895d */ /* 0x004fea0003900000 */
[----:B------:R-:W2:Y:S02]  /*87c0*/  @!P0 SYNCS.PHASECHK.TRANS64 P0, [R0+URZ], R3 ;  /* 0x00000003000085a7 */ /* 0x000ea400080010ff */
[----:B--2---:R-:W-:Y:S05]  /*87d0*/  @!P0 BRA `(.L_x_222) ;  /* 0xfffffffc00f08947 */ /* 0x004fea000383ffff */
[----:B------:R-:W-:Y:S05]  /*87e0*/  BRA `(.L_x_223) ;  /* 0xffffffc400047947 */ /* 0x000fea000383ffff */
.L_x_96:
[----:B------:R-:W-:-:S07]  /*87f0*/  MOV R0, UR7 ;  /* 0x0000000700007c02 */ /* 0x000fce0008000f00 */
.L_x_224:
[----:B-1----:R1:W2:Y:S02]  /*8800*/  SYNCS.PHASECHK.TRANS64.TRYWAIT P0, [R0+URZ], R3 ;  /* 0x00000003000075a7 */ /* 0x0022a400080011ff */
[----:B--2---:R-:W-:Y:S05]  /*8810*/  @!P0 NANOSLEEP.SYNCS 0x989680 ;  /* 0x009896800000895d */ /* 0x004fea0003900000 */
[----:B------:R-:W2:Y:S02]  /*8820*/  @!P0 SYNCS.PHASECHK.TRANS64 P0, [R0+URZ], R3 ;  /* 0x00000003000085a7 */ /* 0x000ea400080010ff */
[----:B--2---:R-:W-:Y:S05]  /*8830*/  @!P0 BRA `(.L_x_224) ;  /* 0xfffffffc00f08947 */ /* 0x004fea000383ffff */
[----:B------:R-:W-:Y:S05]  /*8840*/  BRA `(.L_x_225) ;  /* 0xffffffc400107947 */ /* 0x000fea000383ffff */
.L_x_101:
[----:B--2---:R2:W3:Y:S02]  /*8850*/  SYNCS.PHASECHK.TRANS64.TRYWAIT P0, [R0+URZ+0x270], R3 ;  /* 0x00027003000075a7 */ /* 0x0044e400080011ff */
[----:B---3--:R-:W-:Y:S05]  /*8860*/  @!P0 NANOSLEEP.SYNCS 0x989680 ;  /* 0x009896800000895d */ /* 0x008fea0003900000 */
[----:B------:R-:W3:Y:S02]  /*8870*/  @!P0 SYNCS.PHASECHK.TRANS64 P0, [R0+URZ+0x270], R3 ;  /* 0x00027003000085a7 */ /* 0x000ee400080010ff */
[----:B---3--:R-:W-:Y:S05]  /*8880*/  @!P0 BRA `(.L_x_101) ;  /* 0xfffffffc00f08947 */ /* 0x008fea000383ffff */
[----:B------:R-:W-:Y:S05]  /*8890*/  BRA `(.L_x_226) ;  /* 0xffffffc800087947 */ /* 0x000fea000383ffff */
.L_x_104:
[----:B------:R-:W-:Y:S07]  /*88a0*/  MOV R0, UR7 ;  /* 0x0000000700007c02 */ /* 0x000fee0008000f00 */
.L_x_227:
[----:B--2---:R2:W3:Y:S02]  /*88b0*/  SYNCS.PHASECHK.TRANS64.TRYWAIT P0, [R0+URZ+0x268], R3 ;  /* 0x00026803000075a7 */ /* 0x0044e400080011ff */
[----:B---3--:R-:W-:Y:S05]  /*88c0*/  @!P0 NANOSLEEP.SYNCS 0x989680 ;  /* 0x009896800000895d */ /* 0x008fea0003900000 */
[----:B------:R-:W3:Y:S02]  /*88d0*/  @!P0 SYNCS.PHASECHK.TRANS64 P0, [R0+URZ+0x268], R3 ;  /* 0x00026803000085a7 */ /* 0x000ee400080010ff */
[----:B---3--:R-:W-:Y:S05]  /*88e0*/  @!P0 BRA `(.L_x_227) ;  /* 0xfffffffc00f08947 */ /* 0x008fea000383ffff */
[----:B------:R-:W-:Y:S05]  /*88f0*/  BRA `(.L_x_103) ;  /* 0xffffffc800f07947 */ /* 0x000fea000383ffff */
.L_x_107:
[----:B------:R-:W-:Y:S07]  /*8900*/  MOV R3, UR13 ;  /* 0x0000000d00037c02 */ /* 0x000fee0008000f00 */
.L_x_228:
[----:B-1----:R1:W2:Y:S02]  /*8910*/  SYNCS.PHASECHK.TRANS64.TRYWAIT P2, [R3+URZ+0x250], R12 ;  /* 0x0002500c030075a7 */ /* 0x0022a400080411ff */
[----:B--2---:R-:W-:Y:S05]  /*8920*/  @!P2 NANOSLEEP.SYNCS 0x989680 ;  /* 0x009896800000a95d */ /* 0x004fea0003900000 */
[----:B------:R-:W2:Y:S02]  /*8930*/  @!P2 SYNCS.PHASECHK.TRANS64 P2, [R3+URZ+0x250], R12 ;  /* 0x0002500c0300a5a7 */ /* 0x000ea400080410ff */
[----:B--2---:R-:W-:Y:S05]  /*8940*/  @!P2 BRA `(.L_x_228) ;  /* 0xfffffffc00f0a947 */ /* 0x004fea000383ffff */
[----:B------:R-:W-:Y:S05]  /*8950*/  BRA `(.L_x_229) ;  /* 0xffffffcc008c7947 */ /* 0x000fea000383ffff */
.L_x_109:
[----:B------:R-:W-:-:S07]  /*8960*/  MOV R0, UR4 ;  /* 0x0000000400007c02 */ /* 0x000fce0008000f00 */
.L_x_230:
[----:B-1----:R1:W3:Y:S02]  /*8970*/  SYNCS.PHASECHK.TRANS64.TRYWAIT P0, [R0+URZ], R3 ;  /* 0x00000003000075a7 */ /* 0x0022e400080011ff */
[----:B---3--:R-:W-:Y:S05]  /*8980*/  @!P0 NANOSLEEP.SYNCS 0x989680 ;  /* 0x009896800000895d */ /* 0x008fea0003900000 */
[----:B------:R-:W3:Y:S02]  /*8990*/  @!P0 SYNCS.PHASECHK.TRANS64 P0, [R0+URZ], R3 ;  /* 0x00000003000085a7 */ /* 0x000ee400080010ff */
[----:B---3--:R-:W-:Y:S05]  /*89a0*/  @!P0 BRA `(.L_x_230) ;  /* 0xfffffffc00f08947 */ /* 0x008fea000383ffff */
[----:B------:R-:W-:Y:S05]  /*89b0*/  BRA `(.L_x_231) ;  /* 0xffffffd000287947 */ /* 0x000fea000383ffff */
.L_x_111:
[----:B--2---:R2:W4:Y:S02]  /*89c0*/  SYNCS.PHASECHK.TRANS64.TRYWAIT P0, [R0+URZ+0x270], R3 ;  /* 0x00027003000075a7 */ /* 0x00452400080011ff */
[----:B----4-:R-:W-:Y:S05]  /*89d0*/  @!P0 NANOSLEEP.SYNCS 0x989680 ;  /* 0x009896800000895d */ /* 0x010fea0003900000 */
[----:B------:R-:W4:Y:S02]  /*89e0*/  @!P0 SYNCS.PHASECHK.TRANS64 P0, [R0+URZ+0x270], R3 ;  /* 0x00027003000085a7 */ /* 0x000f2400080010ff */
[----:B----4-:R-:W-:Y:S05]  /*89f0*/  @!P0 BRA `(.L_x_111) ;  /* 0xfffffffc00f08947 */ /* 0x010fea000383ffff */
[----:B------:R-:W-:Y:S05]  /*8a00*/  BRA `(.L_x_232) ;  /* 0xffffffd400187947 */ /* 0x000fea000383ffff */
.L_x_121:
[----:B-1----:R1:W2:Y:S02]  /*8a10*/  SYNCS.PHASECHK.TRANS64.TRYWAIT P1, [R0+URZ+0x240], R5 ;  /* 0x00024005000075a7 */ /* 0x0022a400080211ff */
[----:B--2---:R-:W-:Y:S05]  /*8a20*/  @!P1 NANOSLEEP.SYNCS 0x989680 ;  /* 0x009896800000995d */ /* 0x004fea0003900000 */
[----:B------:R-:W2:Y:S02]  /*8a30*/  @!P1 SYNCS.PHASECHK.TRANS64 P1, [R0+URZ+0x240], R5 ;  /* 0x00024005000095a7 */ /* 0x000ea400080210ff */
[----:B--2---:R-:W-:Y:S05]  /*8a40*/  @!P1 BRA `(.L_x_121) ;  /* 0xfffffffc00f09947 */ /* 0x004fea000383ffff */
[----:B------:R-:W-:Y:S05]  /*8a50*/  BRA `(.L_x_120) ;  /* 0xffffffdc00f87947 */ /* 0x000fea000383ffff */
.L_x_123:
[----:B-1----:R1:W4:Y:S02]  /*8a60*/  SYNCS.PHASECHK.TRANS64.TRYWAIT P1, [R64+URZ+0x290], R7 ;  /* 0x00029007400075a7 */ /* 0x00232400080211ff */
[----:B----4-:R-:W-:Y:S05]  /*8a70*/  @!P1 NANOSLEEP.SYNCS 0x989680 ;  /* 0x009896800000995d */ /* 0x010fea0003900000 */
[----:B------:R-:W4:Y:S02]  /*8a80*/  @!P1 SYNCS.PHASECHK.TRANS64 P1, [R64+URZ+0x290], R7 ;  /* 0x00029007400095a7 */ /* 0x000f2400080210ff */
[----:B----4-:R-:W-:Y:S05]  /*8a90*/  @!P1 BRA `(.L_x_123) ;  /* 0xfffffffc00f09947 */ /* 0x010fea000383ffff */
[----:B------:R-:W-:Y:S05]  /*8aa0*/  BRA `(.L_x_122) ;  /* 0xffffffe0002c7947 */ /* 0x000fea000383ffff */
        .weak           $__internal_0_$__cuda_sm10x_tcgen05_guardrail_trap_col_being_dealloced_not_returned_by_alloc
        .type           $__internal_0_$__cuda_sm10x_tcgen05_guardrail_trap_col_being_dealloced_not_returned_by_alloc,@function
        .size           $__internal_0_$__cuda_sm10x_tcgen05_guardrail_trap_col_being_dealloced_not_returned_by_alloc,($__internal_1_$__cuda_sm10x_tcgen05_guardrail_trap_phase_invalid_during_alloc - $__internal_0_$__cuda_sm10x_tcgen05_guardrail_trap_col_being_dealloced_not_returned_by_alloc)
$__internal_0_$__cuda_sm10x_tcgen05_guardrail_trap_col_being_dealloced_not_returned_by_alloc:
[----:B------:R-:W-:Y:S05]  /*8ab0*/  BPT.TRAP 0x1 ;  /* 0x000000040000795c */ /* 0x000fea0000300000 */
[----:B------:R-:W-:-:S04]  /*8ac0*/  HFMA2 R3, -RZ, RZ, 0, 0 ;  /* 0x00000000ff037431 */ /* 0x000fc800000001ff */
[----:B------:R-:W-:Y:S05]  /*8ad0*/  RET.REL.NODEC R2 `(_ZN7cutlass13device_kernelINS_4gemm6kernel13GemmUniversalIN4cute5tupleIJiiiiEEENS1_10collective13CollectiveMmaINS1_35MainloopSm100TmaUmmaWarpSpecializedILi36ELi2ELi4ENS5_IJNS4_1CILi1EEESB_SB_EEEEENS5_IJNSA_ILi64EEENSA_ILi32EEESF_EEENS_6half_tENS5_IJlSB_lEEESH_SI_NS4_8TiledMMAINS4_8MMA_AtomIJNS4_20SM100_MMA_F16BF16_SSISH_SH_fLi64ELi32ELNS4_4UMMA5MajorE0ELSN_0ELNSM_7ScaleInE0ELSO_0EEEEEENS4_6LayoutISC_NS5_IJNSA_ILi0EEESS_SS_EEEEENS5_IJNS4_10UnderscoreESV_SV_EEEEENS4_13SM90_TMA_LOADENS4_14ComposedLayoutINS4_7SwizzleILi2ELi4ELi3EEENS4_18smem_ptr_flag_bitsILi16EEENSR_INS5_IJNSA_ILi8EEESF_EEENS5_IJSF_SB_EEEEEEEvNS4_8identityESY_S18_vS19_EENS_8epilogue10collective18CollectiveEpilogueINS1B_23Sm100TmaWarpSpecializedILi2ELi1ELi16ELb1ELb0EEEJSG_NS5_IJNSR_ISE_SB_EENSR_ISF_SB_EEEEESH_SI_SH_SI_NS1B_6fusion15FusionCallbacksIS1F_NS1J_17LinearCombinationISH_fSH_fLNS_15FloatRoundStyleE2EEESG_S1I_JEEENS4_5SM1004TMEM4LOAD26SM100_TMEM_LOAD_16dp256b4xESY_S18_NS4_17SM75_U32x4_LDSM_NENS4_14SM90_TMA_STOREES18_NS4_17SM90_U32x4_STSM_NENS4_39AutoVectorizingCopyWithAssumedAlignmentILi128EEEEEEvvEEEEvNT_6ParamsE) ;  /* 0xffffff7402487950 */ /* 0x000fea0003c3ffff */
        .weak           $__internal_1_$__cuda_sm10x_tcgen05_guardrail_trap_phase_invalid_during_alloc
        .type           $__internal_1_$__cuda_sm10x_tcgen05_guardrail_trap_phase_invalid_during_alloc,@function
        .size           $__internal_1_$__cuda_sm10x_tcgen05_guardrail_trap_phase_invalid_during_alloc,($__internal_2_$__cuda_sm10x_tcgen05_guardrail_trap_unallocated_columns_being_dealloced - $__internal_1_$__cuda_sm10x_tcgen05_guardrail_trap_phase_invalid_during_alloc)
$__internal_1_$__cuda_sm10x_tcgen05_guardrail_trap_phase_invalid_during_alloc:
[----:B------:R-:W-:Y:S05]  /*8ae0*/  BPT.TRAP 0x1 ;  /* 0x000000040000795c */ /* 0x000fea0000300000 */
[----:B------:R-:W-:-:S04]  /*8af0*/  MOV R3, 0x0 ;  /* 0x0000000000037802 */ /* 0x000fc80000000f00 */
[----:B------:R-:W-:Y:S05]  /*8b00*/  RET.REL.NODEC R2 `(_ZN7cutlass13device_kernelINS_4gemm6kernel13GemmUniversalIN4cute5tupleIJiiiiEEENS1_10collective13CollectiveMmaINS1_35MainloopSm100TmaUmmaWarpSpecializedILi36ELi2ELi4ENS5_IJNS4_1CILi1EEESB_SB_EEEEENS5_IJNSA_ILi64EEENSA_ILi32EEESF_EEENS_6half_tENS5_IJlSB_lEEESH_SI_NS4_8TiledMMAINS4_8MMA_AtomIJNS4_20SM100_MMA_F16BF16_SSISH_SH_fLi64ELi32ELNS4_4UMMA5MajorE0ELSN_0ELNSM_7ScaleInE0ELSO_0EEEEEENS4_6LayoutISC_NS5_IJNSA_ILi0EEESS_SS_EEEEENS5_IJNS4_10UnderscoreESV_SV_EEEEENS4_13SM90_TMA_LOADENS4_14ComposedLayoutINS4_7SwizzleILi2ELi4ELi3EEENS4_18smem_ptr_flag_bitsILi16EEENSR_INS5_IJNSA_ILi8EEESF_EEENS5_IJSF_SB_EEEEEEEvNS4_8identityESY_S18_vS19_EENS_8epilogue10collective18CollectiveEpilogueINS1B_23Sm100TmaWarpSpecializedILi2ELi1ELi16ELb1ELb0EEEJSG_NS5_IJNSR_ISE_SB_EENSR_ISF_SB_EEEEESH_SI_SH_SI_NS1B_6fusion15FusionCallbacksIS1F_NS1J_17LinearCombinationISH_fSH_fLNS_15FloatRoundStyleE2EEESG_S1I_JEEENS4_5SM1004TMEM4LOAD26SM100_TMEM_LOAD_16dp256b4xESY_S18_NS4_17SM75_U32x4_LDSM_NENS4_14SM90_TMA_STOREES18_NS4_17SM90_U32x4_STSM_NENS4_39AutoVectorizingCopyWithAssumedAlignmentILi128EEEEEEvvEEEEvNT_6ParamsE) ;  /* 0xffffff74023c7950 */ /* 0x000fea0003c3ffff */
        .weak           $__internal_2_$__cuda_sm10x_tcgen05_guardrail_trap_unallocated_columns_being_dealloced
        .type           $__internal_2_$__cuda_sm10x_tcgen05_guardrail_trap_unallocated_columns_being_dealloced,@function
        .size           $__internal_2_$__cuda_sm10x_tcgen05_guardrail_trap_unallocated_columns_being_dealloced,(.L_x_234 - $__internal_2_$__cuda_sm10x_tcgen05_guardrail_trap_unallocated_columns_being_dealloced)
$__internal_2_$__cuda_sm10x_tcgen05_guardrail_trap_unallocated_columns_being_dealloced:
[----:B------:R-:W-:Y:S05]  /*8b10*/  BPT.TRAP 0x1 ;  /* 0x000000040000795c */ /* 0x000fea0000300000 */
[----:B------:R-:W-:-:S04]  /*8b20*/  HFMA2 R3, -RZ, RZ, 0, 0 ;  /* 0x00000000ff037431 */ /* 0x000fc800000001ff */
[----:B------:R-:W-:Y:S05]  /*8b30*/  RET.REL.NODEC R2 `(_ZN7cutlass13device_kernelINS_4gemm6kernel13GemmUniversalIN4cute5tupleIJiiiiEEENS1_10collective13CollectiveMmaINS1_35MainloopSm100TmaUmmaWarpSpecializedILi36ELi2ELi4ENS5_IJNS4_1CILi1EEESB_SB_EEEEENS5_IJNSA_ILi64EEENSA_ILi32EEESF_EEENS_6half_tENS5_IJlSB_lEEESH_SI_NS4_8TiledMMAINS4_8MMA_AtomIJNS4_20SM100_MMA_F16BF16_SSISH_SH_fLi64ELi32ELNS4_4UMMA5MajorE0ELSN_0ELNSM_7ScaleInE0ELSO_0EEEEEENS4_6LayoutISC_NS5_IJNSA_ILi0EEESS_SS_EEEEENS5_IJNS4_10UnderscoreESV_SV_EEEEENS4_13SM90_TMA_LOADENS4_14ComposedLayoutINS4_7SwizzleILi2ELi4ELi3EEENS4_18smem_ptr_flag_bitsILi16EEENSR_INS5_IJNSA_ILi8EEESF_EEENS5_IJSF_SB_EEEEEEEvNS4_8identityESY_S18_vS19_EENS_8epilogue10collective18CollectiveEpilogueINS1B_23Sm100TmaWarpSpecializedILi2ELi1ELi16ELb1ELb0EEEJSG_NS5_IJNSR_ISE_SB_EENSR_ISF_SB_EEEEESH_SI_SH_SI_NS1B_6fusion15FusionCallbacksIS1F_NS1J_17LinearCombinationISH_fSH_fLNS_15FloatRoundStyleE2EEESG_S1I_JEEENS4_5SM1004TMEM4LOAD26SM100_TMEM_LOAD_16dp256b4xESY_S18_NS4_17SM75_U32x4_LDSM_NENS4_14SM90_TMA_STOREES18_NS4_17SM90_U32x4_STSM_NENS4_39AutoVectorizingCopyWithAssumedAlignmentILi128EEEEEEvvEEEEvNT_6ParamsE) ;  /* 0xffffff7402307950 */ /* 0x000fea0003c3ffff */
.L_x_233:
[----:B------:R-:W-:-:S00]  /*8b40*/  BRA `(.L_x_233) ;  /* 0xfffffffc00fc7947 */ /* 0x000fc0000383ffff */
[----:B------:R-:W-:-:S00]  /*8b50*/  NOP ;  /* 0x0000000000007918 */ /* 0x000fc00000000000 */
        /* <DEDUP_REMOVED lines=10> */
.L_x_234:


//--------------------- .nv.global.init           --------------------------
	.section	.nv.global.init,"aw",@progbits
.nv.global.init:
	.type		$str$27,@object
	.size		$str$27,($str$28 - $str$27)
$str$27:
        /*0000*/ 	.byte	0x28, 0x61, 0x64, 0x64, 0x72, 0x65, 0x73, 0x73, 0x20, 0x26, 0x20, 0x6d, 0x61, 0x73, 0x6b, 0x29
        /*0010*/ 	.byte	0x20, 0x3d, 0x3d, 0x20, 0x30, 0x00
	.type		$str$28,@object
	.size		$str$28,($str$26 - $str$28)
$str$28:
        /*0016*/ 	.byte	0x2f, 0x74, 0x6d, 0x70, 0x2f, 0x63, 0x75, 0x74, 0x6c, 0x61, 0x73, 0x73, 0x5f, 0x73, 0x77, 0x65
        /*0026*/ 	.byte	0x65, 0x70, 0x5f, 0x73, 0x72, 0x63, 0x2f, 0x69, 0x6e, 0x63, 0x6c, 0x75, 0x64, 0x65, 0x2f, 0x63
        /*0036*/ 	.byte	0x75, 0x74, 0x65, 0x2f, 0x70, 0x6f, 0x69, 0x6e, 0x74, 0x65, 0x72, 0x5f, 0x66, 0x6c, 0x61, 0x67
        /*0046*/ 	.byte	0x67, 0x65, 0x64, 0x2e, 0x68, 0x70, 0x70, 0x00
	.type		$str$26,@object
	.size		$str$26,($str$25 - $str$26)
$str$26:
        /*004e*/ 	.byte	0x2f, 0x74, 0x6d, 0x70, 0x2f, 0x63, 0x75, 0x74, 0x6c, 0x61, 0x73, 0x73, 0x5f, 0x73, 0x77, 0x65
        /*005e*/ 	.byte	0x65, 0x70, 0x5f, 0x73, 0x72, 0x63, 0x2f, 0x69, 0x6e, 0x63, 0x6c, 0x75, 0x64, 0x65, 0x2f, 0x63
        /*006e*/ 	.byte	0x75, 0x74, 0x65, 0x2f, 0x61, 0x74, 0x6f, 0x6d, 0x2f, 0x63, 0x6f, 0x70, 0x79, 0x5f, 0x74, 0x72
        /*007e*/ 	.byte	0x61, 0x69, 0x74, 0x73, 0x5f, 0x73, 0x6d, 0x31, 0x30, 0x30, 0x2e, 0x68, 0x70, 0x70, 0x00
	.type		$str$25,@object
	.size		$str$25,(__unnamed_1 - $str$25)
$str$25:
        /*008d*/ 	.byte	0x28, 0x28, 0x75, 0x69, 0x6e, 0x74, 0x33, 0x32, 0x5f, 0x74, 0x28, 0x74, 0x68, 0x72, 0x65, 0x61
        /*009d*/ 	.byte	0x64, 0x49, 0x64, 0x78, 0x2e, 0x78, 0x29, 0x20, 0x2f, 0x20, 0x33, 0x32, 0x29, 0x20, 0x25, 0x20
        /*00ad*/ 	.byte	0x34, 0x29, 0x20, 0x3d, 0x3d, 0x20, 0x28, 0x28, 0x28, 0x74, 0x6d, 0x65, 0x6d, 0x5f, 0x61, 0x64
        /*00bd*/ 	.byte	0x64, 0x72, 0x20, 0x3e, 0x3e, 0x20, 0x31, 0x36, 0x29, 0x20, 0x2f, 0x20, 0x33, 0x32, 0x29, 0x20
        /*00cd*/ 	.byte	0x25, 0x20, 0x34, 0x29, 0x00
	.type		__unnamed_1,@object
	.size		__unnamed_1,(__unnamed_2 - __unnamed_1)
__unnamed_1:
        /*00d2*/ 	.byte	0x61, 0x75, 0x74, 0x6f, 0x20, 0x63, 0x75, 0x74, 0x65, 0x3a, 0x3a, 0x61, 0x73, 0x5f, 0x70, 0x6f
        /* <DEDUP_REMOVED lines=24> */
        /*0262*/ 	.byte	0x3e, 0x3e, 0x3e, 0x5d, 0x00
	.type		__unnamed_2,@object
	.size		__unnamed_2,(.L_2 - __unnamed_2)
__unnamed_2:
        /* <DEDUP_REMOVED lines=46> */
.L_2:


//--------------------- .nv.shared._ZN7cutlass13device_kernelINS_4gemm6kernel13GemmUniversalIN4cute5tupleIJiiiiEEENS1_10collective13CollectiveMmaINS1_35MainloopSm100TmaUmmaWarpSpecializedILi36ELi2ELi4ENS5_IJNS4_1CILi1EEESB_SB_EEEEENS5_IJNSA_ILi64EEENSA_ILi32EEESF_EEENS_6half_tENS5_IJlSB_lEEESH_SI_NS4_8TiledMMAINS4_8MMA_AtomIJNS4_20SM100_MMA_F16BF16_SSISH_SH_fLi64ELi32ELNS4_4UMMA5MajorE0ELSN_0ELNSM_7ScaleInE0ELSO_0EEEEEENS4_6LayoutISC_NS5_IJNSA_ILi0EEESS_SS_EEEEENS5_IJNS4_10UnderscoreESV_SV_EEEEENS4_13SM90_TMA_LOADENS4_14ComposedLayoutINS4_7SwizzleILi2ELi4ELi3EEENS4_18smem_ptr_flag_bitsILi16EEENSR_INS5_IJNSA_ILi8EEESF_EEENS5_IJSF_SB_EEEEEEEvNS4_8identityESY_S18_vS19_EENS_8epilogue10collective18CollectiveEpilogueINS1B_23Sm100TmaWarpSpecializedILi2ELi1ELi16ELb1ELb0EEEJSG_NS5_IJNSR_ISE_SB_EENSR_ISF_SB_EEEEESH_SI_SH_SI_NS1B_6fusion15FusionCallbacksIS1F_NS1J_17LinearCombinationISH_fSH_fLNS_15FloatRoundStyleE2EEESG_S1I_JEEENS4_5SM1004TMEM4LOAD26SM100_TMEM_LOAD_16dp256b4xESY_S18_NS4_17SM75_U32x4_LDSM_NENS4_14SM90_TMA_STOREES18_NS4_17SM90_U32x4_STSM_NENS4_39AutoVectorizingCopyWithAssumedAlignmentILi128EEEEEEvvEEEEvNT_6ParamsE --------------------------
	.section	.nv.shared._ZN7cutlass13device_kernelINS_4gemm6kernel13GemmUniversalIN4cute5tupleIJiiiiEEENS1_10collective13CollectiveMmaINS1_35MainloopSm100TmaUmmaWarpSpecializedILi36ELi2ELi4ENS5_IJNS4_1CILi1EEESB_SB_EEEEENS5_IJNSA_ILi64EEENSA_ILi32EEESF_EEENS_6half_tENS5_IJlSB_lEEESH_SI_NS4_8TiledMMAINS4_8MMA_AtomIJNS4_20SM100_MMA_F16BF16_SSISH_SH_fLi64ELi32ELNS4_4UMMA5MajorE0ELSN_0ELNSM_7ScaleInE0ELSO_0EEEEEENS4_6LayoutISC_NS5_IJNSA_ILi0EEESS_SS_EEEEENS5_IJNS4_10UnderscoreESV_SV_EEEEENS4_13SM90_TMA_LOADENS4_14ComposedLayoutINS4_7SwizzleILi2ELi4ELi3EEENS4_18smem_ptr_flag_bitsILi16EEENSR_INS5_IJNSA_ILi8EEESF_EEENS5_IJSF_SB_EEEEEEEvNS4_8identityESY_S18_vS19_EENS_8epilogue10collective18CollectiveEpilogueINS1B_23Sm100TmaWarpSpecializedILi2ELi1ELi16ELb1ELb0EEEJSG_NS5_IJNSR_ISE_SB_EENSR_ISF_SB_EEEEESH_SI_SH_SI_NS1B_6fusion15FusionCallbacksIS1F_NS1J_17LinearCombinationISH_fSH_fLNS_15FloatRoundStyleE2EEESG_S1I_JEEENS4_5SM1004TMEM4LOAD26SM100_TMEM_LOAD_16dp256b4xESY_S18_NS4_17SM75_U32x4_LDSM_NENS4_14SM90_TMA_STOREES18_NS4_17SM90_U32x4_STSM_NENS4_39AutoVectorizingCopyWithAssumedAlignmentILi128EEEEEEvvEEEEvNT_6ParamsE,"aw",@nobits
	.sectionflags	@""
	.align	16
	.zero		1024


//--------------------- .nv.shared.reserved.0     --------------------------
	.section	.nv.shared.reserved.0,"aw",@nobits
	.weak		__nv_reservedSMEM_offset_0_alias
	.size		__nv_reservedSMEM_offset_0_alias, 0, 64
	.other		__nv_reservedSMEM_offset_0_alias,@"STO_CUDA_RESERVED_SHARED STV_DEFAULT"
__nv_reservedSMEM_offset_0_alias:
	.zero		0
.nv.shared.reserved.0:
	.zero		64
	.weak		__nv_reservedSMEM_tcgen05_partition
	.type		__nv_reservedSMEM_tcgen05_partition,@object
	.size		__nv_reservedSMEM_tcgen05_partition,(.L_0 - __nv_reservedSMEM_tcgen05_partition)
__nv_reservedSMEM_tcgen05_partition:
	.zero		32
.L_0:


//--------------------- .nv.global                --------------------------
	.section	.nv.global,"aw",@nobits
.nv.global:
	.type		_ZN40_INTERNAL_df7818a6_4_k_cu_e47b4df4_153134cute1_E,@object
	.size		_ZN40_INTERNAL_df7818a6_4_k_cu_e47b4df4_153134cute1_E,(_ZN40_INTERNAL_df7818a6_4_k_cu_e47b4df4_153134cuda3std3__45__cpo6cbeginE - _ZN40_INTERNAL_df7818a6_4_k_cu_e47b4df4_153134cute1_E)
_ZN40_INTERNAL_df7818a6_4_k_cu_e47b4df4_153134cute1_E:
	.zero		1
	.type		_ZN40_INTERNAL_df7818a6_4_k_cu_e47b4df4_153134cuda3std3__45__cpo6cbeginE,@object
	.size		_ZN40_INTERNAL_df7818a6_4_k_cu_e47b4df4_153134cuda3std3__45__cpo6cbeginE,(_ZN40_INTERNAL_df7818a6_4_k_cu_e47b4df4_153134cuda3std3__48in_placeE - _ZN40_INTERNAL_df7818a6_4_k_cu_e47b4df4_153134cuda3std3__45__cpo6cbeginE)
_ZN40_INTERNAL_df7818a6_4_k_cu_e47b4df4_153134cuda3std3__45__cpo6cbeginE:
	.zero		1
	.type		_ZN40_INTERNAL_df7818a6_4_k_cu_e47b4df4_153134cuda3std3__48in_placeE,@object
	.size		_ZN40_INTERNAL_df7818a6_4_k_cu_e47b4df4_153134cuda3std3__48in_placeE,(_ZN40_INTERNAL_df7818a6_4_k_cu_e47b4df4_153134cuda3std6ranges3__45__cpo9iter_moveE - _ZN40_INTERNAL_df7818a6_4_k_cu_e47b4df4_153134cuda3std3__48in_placeE)
_ZN40_INTERNAL_df7818a6_4_k_cu_e47b4df4_153134cuda3std3__48in_placeE:
	.zero		1
	.type		_ZN40_INTERNAL_df7818a6_4_k_cu_e47b4df4_153134cuda3std6ranges3__45__cpo9iter_moveE,@object
	.size		_ZN40_INTERNAL_df7818a6_4_k_cu_e47b4df4_153134cuda3std6ranges3__45__cpo9iter_moveE,(_ZN40_INTERNAL_df7818a6_4_k_cu_e47b4df4_153134cuda3std3__45__cpo5beginE - _ZN40_INTERNAL_df7818a6_4_k_cu_e47b4df4_153134cuda3std6ranges3__45__cpo9iter_moveE)
_ZN40_INTERNAL_df7818a6_4_k_cu_e47b4df4_153134cuda3std6ranges3__45__cpo9iter_moveE:
	.zero		1
	.type		_ZN40_INTERNAL_df7818a6_4_k_cu_e47b4df4_153134cuda3std3__45__cpo5beginE,@object
	.size		_ZN40_INTERNAL_df7818a6_4_k_cu_e47b4df4_153134cuda3std3__45__cpo5beginE,(_ZN40_INTERNAL_df7818a6_4_k_cu_e47b4df4_153134cuda3std3__442_GLOBAL__N__df7818a6_4_k_cu_e47b4df4_153136ignoreE - _ZN40_INTERNAL_df7818a6_4_k_cu_e47b4df4_153134cuda3std3__45__cpo5beginE)
_ZN40_INTERNAL_df7818a6_4_k_cu_e47b4df4_153134cuda3std3__45__cpo5beginE:
	.zero		1
	.type		_ZN40_INTERNAL_df7818a6_4_k_cu_e47b4df4_153134cuda3std3__442_GLOBAL__N__df7818a6_4_k_cu_e47b4df4_153136ignoreE,@object
	.size		_ZN40_INTERNAL_df7818a6_4_k_cu_e47b4df4_153134cuda3std3__442_GLOBAL__N__df7818a6_4_k_cu_e47b4df4_153136ignoreE,(_ZN40_INTERNAL_df7818a6_4_k_cu_e47b4df4_153134cute7productE - _ZN40_INTERNAL_df7818a6_4_k_cu_e47b4df4_153134cuda3std3__442_GLOBAL__N__df7818a6_4_k_cu_e47b4df4_153136ignoreE)
_ZN40_INTERNAL_df7818a6_4_k_cu_e47b4df4_153134cuda3std3__442_GLOBAL__N__df7818a6_4_k_cu_e47b4df4_153136ignoreE:
	.zero		1
	.type		_ZN40_INTERNAL_df7818a6_4_k_cu_e47b4df4_153134cute7productE,@object
	.size		_ZN40_INTERNAL_df7818a6_4_k_cu_e47b4df4_153134cute7productE,(_ZN40_INTERNAL_df7818a6_4_k_cu_e47b4df4_153134cuda3std3__45__cpo3endE - _ZN40_INTERNAL_df7818a6_4_k_cu_e47b4df4_153134cute7productE)
_ZN40_INTERNAL_df7818a6_4_k_cu_e47b4df4_153134cute7productE:
	.zero		1
	.type		_ZN40_INTERNAL_df7818a6_4_k_cu_e47b4df4_153134cuda3std3__45__cpo3endE,@object
	.size		_ZN40_INTERNAL_df7818a6_4_k_cu_e47b4df4_153134cuda3std3__45__cpo3endE,(_ZN40_INTERNAL_df7818a6_4_k_cu_e47b4df4_153134cuda3std3__419piecewise_constructE - _ZN40_INTERNAL_df7818a6_4_k_cu_e47b4df4_153134cuda3std3__45__cpo3endE)
_ZN40_INTERNAL_df7818a6_4_k_cu_e47b4df4_153134cuda3std3__45__cpo3endE:
	.zero		1
	.type		_ZN40_INTERNAL_df7818a6_4_k_cu_e47b4df4_153134cuda3std3__419piecewise_constructE,@object
	.size		_ZN40_INTERNAL_df7818a6_4_k_cu_e47b4df4_153134cuda3std3__419piecewise_constructE,(_ZN40_INTERNAL_df7818a6_4_k_cu_e47b4df4_153134cuda3std3__45__cpo4cendE - _ZN40_INTERNAL_df7818a6_4_k_cu_e47b4df4_153134cuda3std3__419piecewise_constructE)
_ZN40_INTERNAL_df7818a6_4_k_cu_e47b4df4_153134cuda3std3__419piecewise_constructE:
	.zero		1
	.type		_ZN40_INTERNAL_df7818a6_4_k_cu_e47b4df4_153134cuda3std3__45__cpo4cendE,@object
	.size		_ZN40_INTERNAL_df7818a6_4_k_cu_e47b4df4_153134cuda3std3__45__cpo4cendE,(_ZN40_INTERNAL_df7818a6_4_k_cu_e47b4df4_153134cuda3std6ranges3__45__cpo4swapE - _ZN40_INTERNAL_df7818a6_4_k_cu_e47b4df4_153134cuda3std3__45__cpo4cendE)
_ZN40_INTERNAL_df7818a6_4_k_cu_e47b4df4_153134cuda3std3__45__cpo4cendE:
	.zero		1
	.type		_ZN40_INTERNAL_df7818a6_4_k_cu_e47b4df4_153134cuda3std6ranges3__45__cpo4swapE,@object
	.size		_ZN40_INTERNAL_df7818a6_4_k_cu_e47b4df4_153134cuda3std6ranges3__45__cpo4swapE,(.L_10 - _ZN40_INTERNAL_df7818a6_4_k_cu_e47b4df4_153134cuda3std6ranges3__45__cpo4swapE)
_ZN40_INTERNAL_df7818a6_4_k_cu_e47b4df4_153134cuda3std6ranges3__45__cpo4swapE:
	.zero		1
.L_10:


//--------------------- .nv.constant0._ZN7cutlass13device_kernelINS_4gemm6kernel13GemmUniversalIN4cute5tupleIJiiiiEEENS1_10collective13CollectiveMmaINS1_35MainloopSm100TmaUmmaWarpSpecializedILi36ELi2ELi4ENS5_IJNS4_1CILi1EEESB_SB_EEEEENS5_IJNSA_ILi64EEENSA_ILi32EEESF_EEENS_6half_tENS5_IJlSB_lEEESH_SI_NS4_8TiledMMAINS4_8MMA_AtomIJNS4_20SM100_MMA_F16BF16_SSISH_SH_fLi64ELi32ELNS4_4UMMA5MajorE0ELSN_0ELNSM_7ScaleInE0ELSO_0EEEEEENS4_6LayoutISC_NS5_IJNSA_ILi0EEESS_SS_EEEEENS5_IJNS4_10UnderscoreESV_SV_EEEEENS4_13SM90_TMA_LOADENS4_14ComposedLayoutINS4_7SwizzleILi2ELi4ELi3EEENS4_18smem_ptr_flag_bitsILi16EEENSR_INS5_IJNSA_ILi8EEESF_EEENS5_IJSF_SB_EEEEEEEvNS4_8identityESY_S18_vS19_EENS_8epilogue10collective18CollectiveEpilogueINS1B_23Sm100TmaWarpSpecializedILi2ELi1ELi16ELb1ELb0EEEJSG_NS5_IJNSR_ISE_SB_EENSR_ISF_SB_EEEEESH_SI_SH_SI_NS1B_6fusion15FusionCallbacksIS1F_NS1J_17LinearCombinationISH_fSH_fLNS_15FloatRoundStyleE2EEESG_S1I_JEEENS4_5SM1004TMEM4LOAD26SM100_TMEM_LOAD_16dp256b4xESY_S18_NS4_17SM75_U32x4_LDSM_NENS4_14SM90_TMA_STOREES18_NS4_17SM90_U32x4_STSM_NENS4_39AutoVectorizingCopyWithAssumedAlignmentILi128EEEEEEvvEEEEvNT_6ParamsE --------------------------
	.section	.nv.constant0._ZN7cutlass13device_kernelINS_4gemm6kernel13GemmUniversalIN4cute5tupleIJiiiiEEENS1_10collective13CollectiveMmaINS1_35MainloopSm100TmaUmmaWarpSpecializedILi36ELi2ELi4ENS5_IJNS4_1CILi1EEESB_SB_EEEEENS5_IJNSA_ILi64EEENSA_ILi32EEESF_EEENS_6half_tENS5_IJlSB_lEEESH_SI_NS4_8TiledMMAINS4_8MMA_AtomIJNS4_20SM100_MMA_F16BF16_SSISH_SH_fLi64ELi32ELNS4_4UMMA5MajorE0ELSN_0ELNSM_7ScaleInE0ELSO_0EEEEEENS4_6LayoutISC_NS5_IJNSA_ILi0EEESS_SS_EEEEENS5_IJNS4_10UnderscoreESV_SV_EEEEENS4_13SM90_TMA_LOADENS4_14ComposedLayoutINS4_7SwizzleILi2ELi4ELi3EEENS4_18smem_ptr_flag_bitsILi16EEENSR_INS5_IJNSA_ILi8EEESF_EEENS5_IJSF_SB_EEEEEEEvNS4_8identityESY_S18_vS19_EENS_8epilogue10collective18CollectiveEpilogueINS1B_23Sm100TmaWarpSpecializedILi2ELi1ELi16ELb1ELb0EEEJSG_NS5_IJNSR_ISE_SB_EENSR_ISF_SB_EEEEESH_SI_SH_SI_NS1B_6fusion15FusionCallbacksIS1F_NS1J_17LinearCombinationISH_fSH_fLNS_15FloatRoundStyleE2EEESG_S1I_JEEENS4_5SM1004TMEM4LOAD26SM100_TMEM_LOAD_16dp256b4xESY_S18_NS4_17SM75_U32x4_LDSM_NENS4_14SM90_TMA_STOREES18_NS4_17SM90_U32x4_STSM_NENS4_39AutoVectorizingCopyWithAssumedAlignmentILi128EEEEEEvvEEEEvNT_6ParamsE,"a",@progbits
	.sectionflags	@""
	.align	4
.nv.constant0._ZN7cutlass13device_kernelINS_4gemm6kernel13GemmUniversalIN4cute5tupleIJiiiiEEENS1_10collective13CollectiveMmaINS1_35MainloopSm100TmaUmmaWarpSpecializedILi36ELi2ELi4ENS5_IJNS4_1CILi1EEESB_SB_EEEEENS5_IJNSA_ILi64EEENSA_ILi32EEESF_EEENS_6half_tENS5_IJlSB_lEEESH_SI_NS4_8TiledMMAINS4_8MMA_AtomIJNS4_20SM100_MMA_F16BF16_SSISH_SH_fLi64ELi32ELNS4_4UMMA5MajorE0ELSN_0ELNSM_7ScaleInE0ELSO_0EEEEEENS4_6LayoutISC_NS5_IJNSA_ILi0EEESS_SS_EEEEENS5_IJNS4_10UnderscoreESV_SV_EEEEENS4_13SM90_TMA_LOADENS4_14ComposedLayoutINS4_7SwizzleILi2ELi4ELi3EEENS4_18smem_ptr_flag_bitsILi16EEENSR_INS5_IJNSA_ILi8EEESF_EEENS5_IJSF_SB_EEEEEEEvNS4_8identityESY_S18_vS19_EENS_8epilogue10collective18CollectiveEpilogueINS1B_23Sm100TmaWarpSpecializedILi2ELi1ELi16ELb1ELb0EEEJSG_NS5_IJNSR_ISE_SB_EENSR_ISF_SB_EEEEESH_SI_SH_SI_NS1B_6fusion15FusionCallbacksIS1F_NS1J_17LinearCombinationISH_fSH_fLNS_15FloatRoundStyleE2EEESG_S1I_JEEENS4_5SM1004TMEM4LOAD26SM100_TMEM_LOAD_16dp256b4xESY_S18_NS4_17SM75_U32x4_LDSM_NENS4_14SM90_TMA_STOREES18_NS4_17SM90_U32x4_STSM_NENS4_39AutoVectorizingCopyWithAssumedAlignmentILi128EEEEEEvvEEEEvNT_6ParamsE:
	.zero		2944


//--------------------- SYMBOLS --------------------------

	.type		.nv.reservedSmem.offset0,@object
	.size		.nv.reservedSmem.offset0,0x4
	.type		.nv.reservedSmem.cap,@object
	.size		.nv.reservedSmem.cap,0x4
	.type		__assertfail,@function
